//
// Generated by NVIDIA NVVM Compiler
//
// Compiler Build ID: CL-36424714
// Cuda compilation tools, release 13.0, V13.0.88
// Based on NVVM 20.0.0
//

.version 9.0
.target sm_100
.address_size 64

	// .globl	verifyAndCopy
.extern .func  (.param .b32 func_retval0) vprintf
(
	.param .b64 vprintf_param_0,
	.param .b64 vprintf_param_1
)
;
.extern .func __assertfail
(
	.param .b64 __assertfail_param_0,
	.param .b64 __assertfail_param_1,
	.param .b32 __assertfail_param_2,
	.param .b64 __assertfail_param_3,
	.param .b64 __assertfail_param_4
)
;
.global .align 1 .b8 __unnamed_1[43] = {118, 111, 105, 100, 32, 118, 101, 114, 105, 102, 121, 65, 110, 100, 67, 111, 112, 121, 40, 105, 110, 116, 44, 32, 105, 110, 116, 44, 32, 105, 110, 116, 32, 42, 44, 32, 105, 110, 116, 32, 42, 41};
.global .align 1 .b8 __unnamed_2[32] = {118, 111, 105, 100, 32, 118, 101, 114, 105, 102, 121, 65, 114, 114, 40, 105, 110, 116, 44, 32, 105, 110, 116, 44, 32, 105, 110, 116, 32, 42, 41};
// _ZZ10matmulKernE2S1 has been demoted
// _ZZ10matmulKernE2S2 has been demoted
.global .align 1 .b8 $str[21] = {69, 120, 112, 101, 99, 116, 101, 100, 32, 37, 100, 44, 32, 103, 111, 116, 32, 37, 100, 10};
.global .align 1 .b8 $str$1[14] = {118, 97, 108, 32, 61, 61, 32, 101, 120, 112, 101, 99, 116};
.global .align 1 .b8 $str$2[27] = {47, 116, 109, 112, 47, 115, 97, 115, 115, 95, 99, 117, 95, 103, 117, 54, 55, 104, 113, 48, 118, 47, 107, 46, 99, 117};
.global .align 1 .b8 $str$3[26] = {40, 37, 100, 41, 32, 69, 120, 112, 101, 99, 116, 101, 100, 32, 37, 100, 44, 32, 103, 111, 116, 32, 37, 100, 10};

.visible .entry verifyAndCopy(
	.param .u32 verifyAndCopy_param_0,
	.param .u32 verifyAndCopy_param_1,
	.param .u64 .ptr .align 1 verifyAndCopy_param_2,
	.param .u64 .ptr .align 1 verifyAndCopy_param_3
)
{
	.local .align 8 .b8 	__local_depot0[8];
	.reg .b64 	%SP;
	.reg .b64 	%SPL;
	.reg .pred 	%p<2>;
	.reg .b32 	%r<10>;
	.reg .b64 	%rd<19>;

	mov.u64 	%SPL, __local_depot0;
	cvta.local.u64 	%SP, %SPL;
	ld.param.u32 	%r3, [verifyAndCopy_param_1];
	ld.param.u64 	%rd2, [verifyAndCopy_param_2];
	ld.param.u64 	%rd1, [verifyAndCopy_param_3];
	cvta.to.global.u64 	%rd3, %rd2;
	mov.u32 	%r4, %ctaid.x;
	mov.u32 	%r5, %ntid.x;
	mov.u32 	%r6, %tid.x;
	mad.lo.s32 	%r1, %r4, %r5, %r6;
	mul.wide.s32 	%rd4, %r1, 4;
	add.s64 	%rd5, %rd3, %rd4;
	ld.global.u32 	%r2, [%rd5];
	setp.eq.s32 	%p1, %r2, %r3;
	@%p1 bra 	$L__BB0_2;
	add.u64 	%rd6, %SP, 0;
	add.u64 	%rd7, %SPL, 0;
	st.local.v2.u32 	[%rd7], {%r3, %r2};
	mov.u64 	%rd8, $str;
	cvta.global.u64 	%rd9, %rd8;
	{ // callseq 0, 0
	.param .b64 param0;
	st.param.b64 	[param0], %rd9;
	.param .b64 param1;
	st.param.b64 	[param1], %rd6;
	.param .b32 retval0;
	call.uni (retval0), 
	vprintf, 
	(
	param0, 
	param1
	);
	ld.param.b32 	%r7, [retval0];
	} // callseq 0
	mov.u64 	%rd10, $str$1;
	cvta.global.u64 	%rd11, %rd10;
	mov.u64 	%rd12, $str$2;
	cvta.global.u64 	%rd13, %rd12;
	mov.u64 	%rd14, __unnamed_1;
	cvta.global.u64 	%rd15, %rd14;
	{ // callseq 1, 0
	.param .b64 param0;
	st.param.b64 	[param0], %rd11;
	.param .b64 param1;
	st.param.b64 	[param1], %rd13;
	.param .b32 param2;
	st.param.b32 	[param2], 11;
	.param .b64 param3;
	st.param.b64 	[param3], %rd15;
	.param .b64 param4;
	st.param.b64 	[param4], 1;
	call.uni 
	__assertfail, 
	(
	param0, 
	param1, 
	param2, 
	param3, 
	param4
	);
	} // callseq 1
$L__BB0_2:
	cvta.to.global.u64 	%rd16, %rd1;
	neg.s32 	%r9, %r2;
	add.s64 	%rd18, %rd16, %rd4;
	st.global.u32 	[%rd18], %r9;
	ret;

}
	// .globl	verifyArr
.visible .entry verifyArr(
	.param .u32 verifyArr_param_0,
	.param .u32 verifyArr_param_1,
	.param .u64 .ptr .align 1 verifyArr_param_2
)
{
	.local .align 8 .b8 	__local_depot1[16];
	.reg .b64 	%SP;
	.reg .b64 	%SPL;
	.reg .pred 	%p<2>;
	.reg .b32 	%r<9>;
	.reg .b64 	%rd<15>;

	mov.u64 	%SPL, __local_depot1;
	cvta.local.u64 	%SP, %SPL;
	ld.param.u32 	%r3, [verifyArr_param_1];
	ld.param.u64 	%rd1, [verifyArr_param_2];
	cvta.to.global.u64 	%rd2, %rd1;
	mov.u32 	%r4, %ctaid.x;
	mov.u32 	%r5, %ntid.x;
	mov.u32 	%r6, %tid.x;
	mad.lo.s32 	%r1, %r4, %r5, %r6;
	mul.wide.s32 	%rd3, %r1, 4;
	add.s64 	%rd4, %rd2, %rd3;
	ld.global.u32 	%r2, [%rd4];
	setp.eq.s32 	%p1, %r2, %r3;
	@%p1 bra 	$L__BB1_2;
	add.u64 	%rd5, %SP, 0;
	add.u64 	%rd6, %SPL, 0;
	st.local.v2.u32 	[%rd6], {%r1, %r3};
	st.local.u32 	[%rd6+8], %r2;
	mov.u64 	%rd7, $str$3;
	cvta.global.u64 	%rd8, %rd7;
	{ // callseq 2, 0
	.param .b64 param0;
	st.param.b64 	[param0], %rd8;
	.param .b64 param1;
	st.param.b64 	[param1], %rd5;
	.param .b32 retval0;
	call.uni (retval0), 
	vprintf, 
	(
	param0, 
	param1
	);
	ld.param.b32 	%r7, [retval0];
	} // callseq 2
	mov.u64 	%rd9, $str$1;
	cvta.global.u64 	%rd10, %rd9;
	mov.u64 	%rd11, $str$2;
	cvta.global.u64 	%rd12, %rd11;
	mov.u64 	%rd13, __unnamed_2;
	cvta.global.u64 	%rd14, %rd13;
	{ // callseq 3, 0
	.param .b64 param0;
	st.param.b64 	[param0], %rd10;
	.param .b64 param1;
	st.param.b64 	[param1], %rd12;
	.param .b32 param2;
	st.param.b32 	[param2], 23;
	.param .b64 param3;
	st.param.b64 	[param3], %rd14;
	.param .b64 param4;
	st.param.b64 	[param4], 1;
	call.uni 
	__assertfail, 
	(
	param0, 
	param1, 
	param2, 
	param3, 
	param4
	);
	} // callseq 3
$L__BB1_2:
	ret;

}
	// .globl	doublifyKern
.visible .entry doublifyKern(
	.param .u64 .ptr .align 1 doublifyKern_param_0
)
{
	.reg .b32 	%r<5>;
	.reg .b32 	%f<3>;
	.reg .b64 	%rd<5>;

	ld.param.u64 	%rd1, [doublifyKern_param_0];
	cvta.to.global.u64 	%rd2, %rd1;
	mov.u32 	%r1, %tid.x;
	mov.u32 	%r2, %ctaid.x;
	shl.b32 	%r3, %r2, 2;
	add.s32 	%r4, %r3, %r1;
	mul.wide.s32 	%rd3, %r4, 4;
	add.s64 	%rd4, %rd2, %rd3;
	ld.global.f32 	%f1, [%rd4];
	add.f32 	%f2, %f1, %f1;
	st.global.f32 	[%rd4], %f2;
	ret;

}
	// .globl	sumKern
.visible .entry sumKern(
	.param .u64 .ptr .align 1 sumKern_param_0,
	.param .u64 .ptr .align 1 sumKern_param_1
)
{
	.reg .pred 	%p<4>;
	.reg .b32 	%r<17>;
	.reg .b64 	%rd<9>;

	ld.param.u64 	%rd3, [sumKern_param_0];
	ld.param.u64 	%rd2, [sumKern_param_1];
	cvta.to.global.u64 	%rd1, %rd3;
	mov.u32 	%r1, %tid.x;
	mov.u32 	%r15, %ntid.x;
	shl.b32 	%r3, %r1, 1;
	mov.b32 	%r16, 1;
$L__BB3_1:
	setp.ge.u32 	%p1, %r1, %r15;
	@%p1 bra 	$L__BB3_3;
	mul.lo.s32 	%r9, %r3, %r16;
	add.s32 	%r10, %r9, %r16;
	mul.wide.s32 	%rd4, %r10, 4;
	add.s64 	%rd5, %rd1, %rd4;
	ld.global.u32 	%r11, [%rd5];
	mul.wide.s32 	%rd6, %r9, 4;
	add.s64 	%rd7, %rd1, %rd6;
	ld.global.u32 	%r12, [%rd7];
	add.s32 	%r13, %r12, %r11;
	st.global.u32 	[%rd7], %r13;
$L__BB3_3:
	shl.b32 	%r16, %r16, 1;
	shr.u32 	%r7, %r15, 1;
	bar.sync 	0;
	setp.gt.u32 	%p2, %r15, 1;
	mov.u32 	%r15, %r7;
	@%p2 bra 	$L__BB3_1;
	setp.ne.s32 	%p3, %r1, 0;
	@%p3 bra 	$L__BB3_6;
	ld.global.u32 	%r14, [%rd1];
	cvta.to.global.u64 	%rd8, %rd2;
	st.global.u32 	[%rd8], %r14;
$L__BB3_6:
	ret;

}
	// .globl	prodKern
.visible .entry prodKern(
	.param .u64 prodKern_param_0,
	.param .u64 .ptr .align 1 prodKern_param_1,
	.param .u64 .ptr .align 1 prodKern_param_2,
	.param .u64 .ptr .align 1 prodKern_param_3
)
{
	.reg .pred 	%p<2>;
	.reg .b32 	%r<8>;
	.reg .b64 	%rd<13>;

	ld.param.u64 	%rd5, [prodKern_param_0];
	ld.param.u64 	%rd2, [prodKern_param_1];
	ld.param.u64 	%rd3, [prodKern_param_2];
	ld.param.u64 	%rd4, [prodKern_param_3];
	mov.u32 	%r1, %ctaid.x;
	mov.u32 	%r2, %ntid.x;
	mov.u32 	%r3, %tid.x;
	mad.lo.s32 	%r4, %r1, %r2, %r3;
	cvt.s64.s32 	%rd1, %r4;
	setp.le.u64 	%p1, %rd5, %rd1;
	@%p1 bra 	$L__BB4_2;
	cvta.to.global.u64 	%rd6, %rd2;
	cvta.to.global.u64 	%rd7, %rd3;
	cvta.to.global.u64 	%rd8, %rd4;
	shl.b64 	%rd9, %rd1, 2;
	add.s64 	%rd10, %rd6, %rd9;
	ld.global.u32 	%r5, [%rd10];
	add.s64 	%rd11, %rd7, %rd9;
	ld.global.u32 	%r6, [%rd11];
	mul.lo.s32 	%r7, %r6, %r5;
	add.s64 	%rd12, %rd8, %rd9;
	st.global.u32 	[%rd12], %r7;
$L__BB4_2:
	ret;

}
	// .globl	multipleOut
.visible .entry multipleOut(
	.param .u64 multipleOut_param_0,
	.param .u64 .ptr .align 1 multipleOut_param_1,
	.param .u64 .ptr .align 1 multipleOut_param_2,
	.param .u64 .ptr .align 1 multipleOut_param_3
)
{
	.reg .pred 	%p<2>;
	.reg .b32 	%r<9>;
	.reg .b64 	%rd<13>;

	ld.param.u64 	%rd5, [multipleOut_param_0];
	ld.param.u64 	%rd2, [multipleOut_param_1];
	ld.param.u64 	%rd3, [multipleOut_param_2];
	ld.param.u64 	%rd4, [multipleOut_param_3];
	mov.u32 	%r1, %ctaid.x;
	mov.u32 	%r2, %ntid.x;
	mov.u32 	%r3, %tid.x;
	mad.lo.s32 	%r4, %r1, %r2, %r3;
	cvt.s64.s32 	%rd1, %r4;
	setp.le.u64 	%p1, %rd5, %rd1;
	@%p1 bra 	$L__BB5_2;
	cvta.to.global.u64 	%rd6, %rd2;
	cvta.to.global.u64 	%rd7, %rd4;
	cvta.to.global.u64 	%rd8, %rd3;
	shl.b64 	%rd9, %rd1, 2;
	add.s64 	%rd10, %rd6, %rd9;
	ld.global.u32 	%r5, [%rd10];
	shl.b32 	%r6, %r5, 1;
	add.s64 	%rd11, %rd7, %rd9;
	st.global.u32 	[%rd11], %r6;
	ld.global.u32 	%r7, [%rd10];
	add.s32 	%r8, %r7, 1;
	add.s64 	%rd12, %rd8, %rd9;
	st.global.u32 	[%rd12], %r8;
$L__BB5_2:
	ret;

}
	// .globl	matmulKern
.visible .entry matmulKern(
	.param .u64 .ptr .align 1 matmulKern_param_0,
	.param .u64 .ptr .align 1 matmulKern_param_1,
	.param .u64 .ptr .align 1 matmulKern_param_2,
	.param .u64 .ptr .align 1 matmulKern_param_3
)
{
	.reg .pred 	%p<11>;
	.reg .b32 	%r<24>;
	.reg .b32 	%f<108>;
	.reg .b64 	%rd<34>;
	// demoted variable
	.shared .align 4 .b8 _ZZ10matmulKernE2S1[4096];
	// demoted variable
	.shared .align 4 .b8 _ZZ10matmulKernE2S2[4096];
	ld.param.u64 	%rd15, [matmulKern_param_0];
	ld.param.u64 	%rd13, [matmulKern_param_1];
	ld.param.u64 	%rd16, [matmulKern_param_2];
	ld.param.u64 	%rd17, [matmulKern_param_3];
	cvta.to.global.u64 	%rd1, %rd16;
	cvta.to.global.u64 	%rd2, %rd17;
	cvta.to.global.u64 	%rd18, %rd15;
	ld.global.u64 	%rd3, [%rd18];
	ld.global.u64 	%rd19, [%rd18+8];
	ld.global.u64 	%rd4, [%rd18+16];
	ld.global.u64 	%rd5, [%rd18+24];
	mov.u32 	%r22, %tid.x;
	mov.u32 	%r23, %tid.y;
	mov.u32 	%r11, %ctaid.x;
	mov.u32 	%r12, %ntid.x;
	mad.lo.s32 	%r13, %r11, %r12, %r22;
	mov.u32 	%r14, %ctaid.y;
	mov.u32 	%r15, %ntid.y;
	mad.lo.s32 	%r16, %r14, %r15, %r23;
	cvt.u64.u32 	%rd6, %r16;
	shl.b32 	%r17, %r23, 7;
	mov.u32 	%r18, _ZZ10matmulKernE2S1;
	add.s32 	%r3, %r18, %r17;
	shl.b32 	%r19, %r22, 2;
	add.s32 	%r4, %r3, %r19;
	mul.lo.s64 	%rd7, %rd19, %rd6;
	cvt.u64.u32 	%rd8, %r13;
	mov.u32 	%r20, _ZZ10matmulKernE2S2;
	add.s32 	%r6, %r20, %r19;
	add.s32 	%r5, %r6, %r17;
	mov.f32 	%f105, 0f00000000;
	mov.b64 	%rd33, 0;
$L__BB6_1:
	setp.le.u64 	%p1, %rd3, %rd6;
	cvt.s64.s32 	%rd10, %r22;
	setp.le.u64 	%p2, %rd4, %rd10;
	mov.f32 	%f106, 0f00000000;
	or.pred  	%p3, %p1, %p2;
	@%p3 bra 	$L__BB6_3;
	add.s64 	%rd20, %rd7, %rd10;
	shl.b64 	%rd21, %rd20, 2;
	add.s64 	%rd22, %rd2, %rd21;
	ld.global.f32 	%f106, [%rd22];
$L__BB6_3:
	setp.le.u64 	%p4, %rd5, %rd8;
	st.shared.f32 	[%r4], %f106;
	bar.sync 	0;
	cvt.s64.s32 	%rd11, %r23;
	setp.le.u64 	%p5, %rd4, %rd11;
	mov.f32 	%f107, 0f00000000;
	or.pred  	%p6, %p4, %p5;
	@%p6 bra 	$L__BB6_5;
	mad.lo.s64 	%rd23, %rd5, %rd11, %rd8;
	shl.b64 	%rd24, %rd23, 2;
	add.s64 	%rd25, %rd1, %rd24;
	ld.global.f32 	%f107, [%rd25];
$L__BB6_5:
	cvt.u32.u64 	%r21, %rd10;
	st.shared.f32 	[%r5], %f107;
	bar.sync 	0;
	ld.shared.f32 	%f10, [%r3];
	ld.shared.f32 	%f11, [%r6];
	fma.rn.f32 	%f12, %f10, %f11, %f105;
	ld.shared.f32 	%f13, [%r3+4];
	ld.shared.f32 	%f14, [%r6+128];
	fma.rn.f32 	%f15, %f13, %f14, %f12;
	ld.shared.f32 	%f16, [%r3+8];
	ld.shared.f32 	%f17, [%r6+256];
	fma.rn.f32 	%f18, %f16, %f17, %f15;
	ld.shared.f32 	%f19, [%r3+12];
	ld.shared.f32 	%f20, [%r6+384];
	fma.rn.f32 	%f21, %f19, %f20, %f18;
	ld.shared.f32 	%f22, [%r3+16];
	ld.shared.f32 	%f23, [%r6+512];
	fma.rn.f32 	%f24, %f22, %f23, %f21;
	ld.shared.f32 	%f25, [%r3+20];
	ld.shared.f32 	%f26, [%r6+640];
	fma.rn.f32 	%f27, %f25, %f26, %f24;
	ld.shared.f32 	%f28, [%r3+24];
	ld.shared.f32 	%f29, [%r6+768];
	fma.rn.f32 	%f30, %f28, %f29, %f27;
	ld.shared.f32 	%f31, [%r3+28];
	ld.shared.f32 	%f32, [%r6+896];
	fma.rn.f32 	%f33, %f31, %f32, %f30;
	ld.shared.f32 	%f34, [%r3+32];
	ld.shared.f32 	%f35, [%r6+1024];
	fma.rn.f32 	%f36, %f34, %f35, %f33;
	ld.shared.f32 	%f37, [%r3+36];
	ld.shared.f32 	%f38, [%r6+1152];
	fma.rn.f32 	%f39, %f37, %f38, %f36;
	ld.shared.f32 	%f40, [%r3+40];
	ld.shared.f32 	%f41, [%r6+1280];
	fma.rn.f32 	%f42, %f40, %f41, %f39;
	ld.shared.f32 	%f43, [%r3+44];
	ld.shared.f32 	%f44, [%r6+1408];
	fma.rn.f32 	%f45, %f43, %f44, %f42;
	ld.shared.f32 	%f46, [%r3+48];
	ld.shared.f32 	%f47, [%r6+1536];
	fma.rn.f32 	%f48, %f46, %f47, %f45;
	ld.shared.f32 	%f49, [%r3+52];
	ld.shared.f32 	%f50, [%r6+1664];
	fma.rn.f32 	%f51, %f49, %f50, %f48;
	ld.shared.f32 	%f52, [%r3+56];
	ld.shared.f32 	%f53, [%r6+1792];
	fma.rn.f32 	%f54, %f52, %f53, %f51;
	ld.shared.f32 	%f55, [%r3+60];
	ld.shared.f32 	%f56, [%r6+1920];
	fma.rn.f32 	%f57, %f55, %f56, %f54;
	ld.shared.f32 	%f58, [%r3+64];
	ld.shared.f32 	%f59, [%r6+2048];
	fma.rn.f32 	%f60, %f58, %f59, %f57;
	ld.shared.f32 	%f61, [%r3+68];
	ld.shared.f32 	%f62, [%r6+2176];
	fma.rn.f32 	%f63, %f61, %f62, %f60;
	ld.shared.f32 	%f64, [%r3+72];
	ld.shared.f32 	%f65, [%r6+2304];
	fma.rn.f32 	%f66, %f64, %f65, %f63;
	ld.shared.f32 	%f67, [%r3+76];
	ld.shared.f32 	%f68, [%r6+2432];
	fma.rn.f32 	%f69, %f67, %f68, %f66;
	ld.shared.f32 	%f70, [%r3+80];
	ld.shared.f32 	%f71, [%r6+2560];
	fma.rn.f32 	%f72, %f70, %f71, %f69;
	ld.shared.f32 	%f73, [%r3+84];
	ld.shared.f32 	%f74, [%r6+2688];
	fma.rn.f32 	%f75, %f73, %f74, %f72;
	ld.shared.f32 	%f76, [%r3+88];
	ld.shared.f32 	%f77, [%r6+2816];
	fma.rn.f32 	%f78, %f76, %f77, %f75;
	ld.shared.f32 	%f79, [%r3+92];
	ld.shared.f32 	%f80, [%r6+2944];
	fma.rn.f32 	%f81, %f79, %f80, %f78;
	ld.shared.f32 	%f82, [%r3+96];
	ld.shared.f32 	%f83, [%r6+3072];
	fma.rn.f32 	%f84, %f82, %f83, %f81;
	ld.shared.f32 	%f85, [%r3+100];
	ld.shared.f32 	%f86, [%r6+3200];
	fma.rn.f32 	%f87, %f85, %f86, %f84;
	ld.shared.f32 	%f88, [%r3+104];
	ld.shared.f32 	%f89, [%r6+3328];
	fma.rn.f32 	%f90, %f88, %f89, %f87;
	ld.shared.f32 	%f91, [%r3+108];
	ld.shared.f32 	%f92, [%r6+3456];
	fma.rn.f32 	%f93, %f91, %f92, %f90;
	ld.shared.f32 	%f94, [%r3+112];
	ld.shared.f32 	%f95, [%r6+3584];
	fma.rn.f32 	%f96, %f94, %f95, %f93;
	ld.shared.f32 	%f97, [%r3+116];
	ld.shared.f32 	%f98, [%r6+3712];
	fma.rn.f32 	%f99, %f97, %f98, %f96;
	ld.shared.f32 	%f100, [%r3+120];
	ld.shared.f32 	%f101, [%r6+3840];
	fma.rn.f32 	%f102, %f100, %f101, %f99;
	ld.shared.f32 	%f103, [%r3+124];
	ld.shared.f32 	%f104, [%r6+3968];
	fma.rn.f32 	%f105, %f103, %f104, %f102;
	bar.sync 	0;
	add.s64 	%rd33, %rd33, 1;
	add.s32 	%r23, %r23, 32;
	add.s32 	%r22, %r21, 32;
	add.s64 	%rd26, %rd4, -1;
	shr.u64 	%rd27, %rd26, 5;
	setp.ge.u64 	%p7, %rd27, %rd33;
	@%p7 bra 	$L__BB6_1;
	setp.le.u64 	%p8, %rd5, %rd8;
	setp.le.u64 	%p9, %rd3, %rd6;
	or.pred  	%p10, %p9, %p8;
	@%p10 bra 	$L__BB6_8;
	mad.lo.s64 	%rd29, %rd5, %rd6, %rd8;
	cvta.to.global.u64 	%rd30, %rd13;
	shl.b64 	%rd31, %rd29, 2;
	add.s64 	%rd32, %rd30, %rd31;
	st.global.f32 	[%rd32], %f105;
$L__BB6_8:
	ret;

}


// ===== COMPILED SASS (sm_100) =====

	.target	sm_100

	.elftype	@"ET_EXEC"


//--------------------- .note.nv.tkinfo           --------------------------
	.section	.note.nv.tkinfo,"",@"SHT_NOTE"
	.sectionflags	@"SHF_NOTE_NV_TKINFO"
	.tkinfo
        /*0018*/ 	.word	0x00000002
        /*0030*/ 	.string	""
        /*0030*/ 	.string	"ptxas"
        /*0030*/ 	.string	"Cuda compilation tools, release 13.0, V13.0.88"
        /*0030*/ 	.string	"Build cuda_13.0.r13.0/compiler.36424714_0"
        /*0030*/ 	.string	"-arch sm_100 -m 64 "



//--------------------- .note.nv.cuinfo           --------------------------
	.section	.note.nv.cuinfo,"",@"SHT_NOTE"
	.sectionflags	@"SHF_NOTE_NV_CUINFO"
        /*0018*/ 	.short	0x0002
        /*001a*/ 	.short	0x0064
        /*001c*/ 	.short	0x0082
	.zero		2


//--------------------- .nv.info                  --------------------------
	.section	.nv.info,"",@"SHT_CUDA_INFO"
	.align	4


	//----- nvinfo : EIATTR_REGCOUNT
	.align		4
        /*0000*/ 	.byte	0x04, 0x2f
        /*0002*/ 	.short	(.L_7 - .L_6)
	.align		4
.L_6:
        /*0004*/ 	.word	index@(verifyAndCopy)
        /*0008*/ 	.word	0x00000018


	//----- nvinfo : EIATTR_FRAME_SIZE
	.align		4
.L_7:
        /*000c*/ 	.byte	0x04, 0x11
        /*000e*/ 	.short	(.L_9 - .L_8)
	.align		4
.L_8:
        /*0010*/ 	.word	index@(verifyAndCopy)
        /*0014*/ 	.word	0x00000008


	//----- nvinfo : EIATTR_REGCOUNT
	.align		4
.L_9:
        /*0018*/ 	.byte	0x04, 0x2f
        /*001a*/ 	.short	(.L_11 - .L_10)
	.align		4
.L_10:
        /*001c*/ 	.word	index@(verifyArr)
        /*0020*/ 	.word	0x00000018


	//----- nvinfo : EIATTR_FRAME_SIZE
	.align		4
.L_11:
        /*0024*/ 	.byte	0x04, 0x11
        /*0026*/ 	.short	(.L_13 - .L_12)
	.align		4
.L_12:
        /*0028*/ 	.word	index@(verifyArr)
        /*002c*/ 	.word	0x00000010


	//----- nvinfo : EIATTR_REGCOUNT
	.align		4
.L_13:
        /*0030*/ 	.byte	0x04, 0x2f
        /*0032*/ 	.short	(.L_15 - .L_14)
	.align		4
.L_14:
        /*0034*/ 	.word	index@(doublifyKern)
        /*0038*/ 	.word	0x00000008


	//----- nvinfo : EIATTR_FRAME_SIZE
	.align		4
.L_15:
        /*003c*/ 	.byte	0x04, 0x11
        /*003e*/ 	.short	(.L_17 - .L_16)
	.align		4
.L_16:
        /*0040*/ 	.word	index@(doublifyKern)
        /*0044*/ 	.word	0x00000000


	//----- nvinfo : EIATTR_REGCOUNT
	.align		4
.L_17:
        /*0048*/ 	.byte	0x04, 0x2f
        /*004a*/ 	.short	(.L_19 - .L_18)
	.align		4
.L_18:
        /*004c*/ 	.word	index@(sumKern)
        /*0050*/ 	.word	0x0000000c


	//----- nvinfo : EIATTR_FRAME_SIZE
	.align		4
.L_19:
        /*0054*/ 	.byte	0x04, 0x11
        /*0056*/ 	.short	(.L_21 - .L_20)
	.align		4
.L_20:
        /*0058*/ 	.word	index@(sumKern)
        /*005c*/ 	.word	0x00000000


	//----- nvinfo : EIATTR_REGCOUNT
	.align		4
.L_21:
        /*0060*/ 	.byte	0x04, 0x2f
        /*0062*/ 	.short	(.L_23 - .L_22)
	.align		4
.L_22:
        /*0064*/ 	.word	index@(prodKern)
        /*0068*/ 	.word	0x0000000c


	//----- nvinfo : EIATTR_FRAME_SIZE
	.align		4
.L_23:
        /*006c*/ 	.byte	0x04, 0x11
        /*006e*/ 	.short	(.L_25 - .L_24)
	.align		4
.L_24:
        /*0070*/ 	.word	index@(prodKern)
        /*0074*/ 	.word	0x00000000


	//----- nvinfo : EIATTR_REGCOUNT
	.align		4
.L_25:
        /*0078*/ 	.byte	0x04, 0x2f
        /*007a*/ 	.short	(.L_27 - .L_26)
	.align		4
.L_26:
        /*007c*/ 	.word	index@(multipleOut)
        /*0080*/ 	.word	0x0000000e


	//----- nvinfo : EIATTR_FRAME_SIZE
	.align		4
.L_27:
        /*0084*/ 	.byte	0x04, 0x11
        /*0086*/ 	.short	(.L_29 - .L_28)
	.align		4
.L_28:
        /*0088*/ 	.word	index@(multipleOut)
        /*008c*/ 	.word	0x00000000


	//----- nvinfo : EIATTR_REGCOUNT
	.align		4
.L_29:
        /*0090*/ 	.byte	0x04, 0x2f
        /*0092*/ 	.short	(.L_31 - .L_30)
	.align		4
.L_30:
        /*0094*/ 	.word	index@(matmulKern)
        /*0098*/ 	.word	0x00000020


	//----- nvinfo : EIATTR_FRAME_SIZE
	.align		4
.L_31:
        /*009c*/ 	.byte	0x04, 0x11
        /*009e*/ 	.short	(.L_33 - .L_32)
	.align		4
.L_32:
        /*00a0*/ 	.word	index@(matmulKern)
        /*00a4*/ 	.word	0x00000000


	//----- nvinfo : EIATTR_MIN_STACK_SIZE
	.align		4
.L_33:
        /*00a8*/ 	.byte	0x04, 0x12
        /*00aa*/ 	.short	(.L_35 - .L_34)
	.align		4
.L_34:
        /*00ac*/ 	.word	index@(matmulKern)
        /*00b0*/ 	.word	0x00000000


	//----- nvinfo : EIATTR_MIN_STACK_SIZE
	.align		4
.L_35:
        /*00b4*/ 	.byte	0x04, 0x12
        /*00b6*/ 	.short	(.L_37 - .L_36)
	.align		4
.L_36:
        /*00b8*/ 	.word	index@(multipleOut)
        /*00bc*/ 	.word	0x00000000


	//----- nvinfo : EIATTR_MIN_STACK_SIZE
	.align		4
.L_37:
        /*00c0*/ 	.byte	0x04, 0x12
        /*00c2*/ 	.short	(.L_39 - .L_38)
	.align		4
.L_38:
        /*00c4*/ 	.word	index@(prodKern)
        /*00c8*/ 	.word	0x00000000


	//----- nvinfo : EIATTR_MIN_STACK_SIZE
	.align		4
.L_39:
        /*00cc*/ 	.byte	0x04, 0x12
        /*00ce*/ 	.short	(.L_41 - .L_40)
	.align		4
.L_40:
        /*00d0*/ 	.word	index@(sumKern)
        /*00d4*/ 	.word	0x00000000


	//----- nvinfo : EIATTR_MIN_STACK_SIZE
	.align		4
.L_41:
        /*00d8*/ 	.byte	0x04, 0x12
        /*00da*/ 	.short	(.L_43 - .L_42)
	.align		4
.L_42:
        /*00dc*/ 	.word	index@(doublifyKern)
        /*00e0*/ 	.word	0x00000000


	//----- nvinfo : EIATTR_MIN_STACK_SIZE
	.align		4
.L_43:
        /*00e4*/ 	.byte	0x04, 0x12
        /*00e6*/ 	.short	(.L_45 - .L_44)
	.align		4
.L_44:
        /*00e8*/ 	.word	index@(verifyArr)
        /*00ec*/ 	.word	0x00000010


	//----- nvinfo : EIATTR_MIN_STACK_SIZE
	.align		4
.L_45:
        /*00f0*/ 	.byte	0x04, 0x12
        /*00f2*/ 	.short	(.L_47 - .L_46)
	.align		4
.L_46:
        /*00f4*/ 	.word	index@(verifyAndCopy)
        /*00f8*/ 	.word	0x00000008
.L_47:


//--------------------- .nv.compat                --------------------------
	.section	.nv.compat,"",@"SHT_CUDA_COMPAT_INFO"
	.align	4
        /*0000*/ 	.byte	0x02, 0x09, 0x00, 0x00, 0x02, 0x02, 0x01, 0x00, 0x02, 0x05, 0x05, 0x00, 0x03, 0x07, 0x01, 0x01
        /*0010*/ 	.byte	0x02, 0x03, 0x00, 0x00, 0x02, 0x06, 0x01, 0x00, 0x04, 0x0b, 0x08, 0x00, 0x09, 0x00, 0x00, 0x00
        /*0020*/ 	.byte	0x00, 0x00, 0x00, 0x00


//--------------------- .nv.info.matmulKern       --------------------------
	.section	.nv.info.matmulKern,"",@"SHT_CUDA_INFO"
	.sectionflags	@""
	.align	4


	//----- nvinfo : EIATTR_CUDA_API_VERSION
	.align		4
        /*0000*/ 	.byte	0x04, 0x37
        /*0002*/ 	.short	(.L_49 - .L_48)
.L_48:
        /*0004*/ 	.word	0x00000082


	//----- nvinfo : EIATTR_KPARAM_INFO
	.align		4
.L_49:
        /*0008*/ 	.byte	0x04, 0x17
        /*000a*/ 	.short	(.L_51 - .L_50)
.L_50:
        /*000c*/ 	.word	0x00000000
        /*0010*/ 	.short	0x0003
        /*0012*/ 	.short	0x0018
        /*0014*/ 	.byte	0x00, 0xf5, 0x21, 0x00


	//----- nvinfo : EIATTR_KPARAM_INFO
	.align		4
.L_51:
        /*0018*/ 	.byte	0x04, 0x17
        /*001a*/ 	.short	(.L_53 - .L_52)
.L_52:
        /*001c*/ 	.word	0x00000000
        /*0020*/ 	.short	0x0002
        /*0022*/ 	.short	0x0010
        /*0024*/ 	.byte	0x00, 0xf5, 0x21, 0x00


	//----- nvinfo : EIATTR_KPARAM_INFO
	.align		4
.L_53:
        /*0028*/ 	.byte	0x04, 0x17
        /*002a*/ 	.short	(.L_55 - .L_54)
.L_54:
        /*002c*/ 	.word	0x00000000
        /*0030*/ 	.short	0x0001
        /*0032*/ 	.short	0x0008
        /*0034*/ 	.byte	0x00, 0xf5, 0x21, 0x00


	//----- nvinfo : EIATTR_KPARAM_INFO
	.align		4
.L_55:
        /*0038*/ 	.byte	0x04, 0x17
        /*003a*/ 	.short	(.L_57 - .L_56)
.L_56:
        /*003c*/ 	.word	0x00000000
        /*0040*/ 	.short	0x0000
        /*0042*/ 	.short	0x0000
        /*0044*/ 	.byte	0x00, 0xf5, 0x21, 0x00


	//----- nvinfo : EIATTR_SPARSE_MMA_MASK
	.align		4
.L_57:
        /*0048*/ 	.byte	0x03, 0x50
        /*004a*/ 	.short	0x0000


	//----- nvinfo : EIATTR_MAXREG_COUNT
	.align		4
        /*004c*/ 	.byte	0x03, 0x1b
        /*004e*/ 	.short	0x00ff


	//----- nvinfo : EIATTR_NUM_BARRIERS
	.align		4
        /*0050*/ 	.byte	0x02, 0x4c
        /*0052*/ 	.byte	0x01
	.zero		1


	//----- nvinfo : EIATTR_MERCURY_ISA_VERSION
	.align		4
        /*0054*/ 	.byte	0x03, 0x5f
        /*0056*/ 	.short	0x0101


	//----- nvinfo : EIATTR_VRC_CTA_INIT_COUNT
	.align		4
        /*0058*/ 	.byte	0x02, 0x4a
	.zero		1
	.zero		1


	//----- nvinfo : EIATTR_EXIT_INSTR_OFFSETS
	.align		4
        /*005c*/ 	.byte	0x04, 0x1c
        /*005e*/ 	.short	(.L_59 - .L_58)


	//   ....[0]....
.L_58:
        /*0060*/ 	.word	0x00000940


	//   ....[1]....
        /*0064*/ 	.word	0x000009d0


	//----- nvinfo : EIATTR_CBANK_PARAM_SIZE
	.align		4
.L_59:
        /*0068*/ 	.byte	0x03, 0x19
        /*006a*/ 	.short	0x0020


	//----- nvinfo : EIATTR_PARAM_CBANK
	.align		4
        /*006c*/ 	.byte	0x04, 0x0a
        /*006e*/ 	.short	(.L_61 - .L_60)
	.align		4
.L_60:
        /*0070*/ 	.word	index@(.nv.constant0.matmulKern)
        /*0074*/ 	.short	0x0380
        /*0076*/ 	.short	0x0020


	//----- nvinfo : EIATTR_SW_WAR
	.align		4
.L_61:
        /*0078*/ 	.byte	0x04, 0x36
        /*007a*/ 	.short	(.L_63 - .L_62)
.L_62:
        /*007c*/ 	.word	0x00000008
.L_63:


//--------------------- .nv.info.multipleOut      --------------------------
	.section	.nv.info.multipleOut,"",@"SHT_CUDA_INFO"
	.sectionflags	@""
	.align	4


	//----- nvinfo : EIATTR_CUDA_API_VERSION
	.align		4
        /*0000*/ 	.byte	0x04, 0x37
        /*0002*/ 	.short	(.L_65 - .L_64)
.L_64:
        /*0004*/ 	.word	0x00000082


	//----- nvinfo : EIATTR_KPARAM_INFO
	.align		4
.L_65:
        /*0008*/ 	.byte	0x04, 0x17
        /*000a*/ 	.short	(.L_67 - .L_66)
.L_66:
        /*000c*/ 	.word	0x00000000
        /*0010*/ 	.short	0x0003
        /*0012*/ 	.short	0x0018
        /*0014*/ 	.byte	0x00, 0xf5, 0x21, 0x00


	//----- nvinfo : EIATTR_KPARAM_INFO
	.align		4
.L_67:
        /*0018*/ 	.byte	0x04, 0x17
        /*001a*/ 	.short	(.L_69 - .L_68)
.L_68:
        /*001c*/ 	.word	0x00000000
        /*0020*/ 	.short	0x0002
        /*0022*/ 	.short	0x0010
        /*0024*/ 	.byte	0x00, 0xf5, 0x21, 0x00


	//----- nvinfo : EIATTR_KPARAM_INFO
	.align		4
.L_69:
        /*0028*/ 	.byte	0x04, 0x17
        /*002a*/ 	.short	(.L_71 - .L_70)
.L_70:
        /*002c*/ 	.word	0x00000000
        /*0030*/ 	.short	0x0001
        /*0032*/ 	.short	0x0008
        /*0034*/ 	.byte	0x00, 0xf5, 0x21, 0x00


	//----- nvinfo : EIATTR_KPARAM_INFO
	.align		4
.L_71:
        /*0038*/ 	.byte	0x04, 0x17
        /*003a*/ 	.short	(.L_73 - .L_72)
.L_72:
        /*003c*/ 	.word	0x00000000
        /*0040*/ 	.short	0x0000
        /*0042*/ 	.short	0x0000
        /*0044*/ 	.byte	0x00, 0xf0, 0x21, 0x00


	//----- nvinfo : EIATTR_SPARSE_MMA_MASK
	.align		4
.L_73:
        /*0048*/ 	.byte	0x03, 0x50
        /*004a*/ 	.short	0x0000


	//----- nvinfo : EIATTR_MAXREG_COUNT
	.align		4
        /*004c*/ 	.byte	0x03, 0x1b
        /*004e*/ 	.short	0x00ff


	//----- nvinfo : EIATTR_MERCURY_ISA_VERSION
	.align		4
        /*0050*/ 	.byte	0x03, 0x5f
        /*0052*/ 	.short	0x0101


	//----- nvinfo : EIATTR_VRC_CTA_INIT_COUNT
	.align		4
        /*0054*/ 	.byte	0x02, 0x4a
	.zero		1
	.zero		1


	//----- nvinfo : EIATTR_EXIT_INSTR_OFFSETS
	.align		4
        /*0058*/ 	.byte	0x04, 0x1c
        /*005a*/ 	.short	(.L_75 - .L_74)


	//   ....[0]....
.L_74:
        /*005c*/ 	.word	0x00000090


	//   ....[1]....
        /*0060*/ 	.word	0x000001b0


	//----- nvinfo : EIATTR_CBANK_PARAM_SIZE
	.align		4
.L_75:
        /*0064*/ 	.byte	0x03, 0x19
        /*0066*/ 	.short	0x0020


	//----- nvinfo : EIATTR_PARAM_CBANK
	.align		4
        /*0068*/ 	.byte	0x04, 0x0a
        /*006a*/ 	.short	(.L_77 - .L_76)
	.align		4
.L_76:
        /*006c*/ 	.word	index@(.nv.constant0.multipleOut)
        /*0070*/ 	.short	0x0380
        /*0072*/ 	.short	0x0020


	//----- nvinfo : EIATTR_SW_WAR
	.align		4
.L_77:
        /*0074*/ 	.byte	0x04, 0x36
        /*0076*/ 	.short	(.L_79 - .L_78)
.L_78:
        /*0078*/ 	.word	0x00000008
.L_79:


//--------------------- .nv.info.prodKern         --------------------------
	.section	.nv.info.prodKern,"",@"SHT_CUDA_INFO"
	.sectionflags	@""
	.align	4


	//----- nvinfo : EIATTR_CUDA_API_VERSION
	.align		4
        /*0000*/ 	.byte	0x04, 0x37
        /*0002*/ 	.short	(.L_81 - .L_80)
.L_80:
        /*0004*/ 	.word	0x00000082


	//----- nvinfo : EIATTR_KPARAM_INFO
	.align		4
.L_81:
        /*0008*/ 	.byte	0x04, 0x17
        /*000a*/ 	.short	(.L_83 - .L_82)
.L_82:
        /*000c*/ 	.word	0x00000000
        /*0010*/ 	.short	0x0003
        /*0012*/ 	.short	0x0018
        /*0014*/ 	.byte	0x00, 0xf5, 0x21, 0x00


	//----- nvinfo : EIATTR_KPARAM_INFO
	.align		4
.L_83:
        /*0018*/ 	.byte	0x04, 0x17
        /*001a*/ 	.short	(.L_85 - .L_84)
.L_84:
        /*001c*/ 	.word	0x00000000
        /*0020*/ 	.short	0x0002
        /*0022*/ 	.short	0x0010
        /*0024*/ 	.byte	0x00, 0xf5, 0x21, 0x00


	//----- nvinfo : EIATTR_KPARAM_INFO
	.align		4
.L_85:
        /*0028*/ 	.byte	0x04, 0x17
        /*002a*/ 	.short	(.L_87 - .L_86)
.L_86:
        /*002c*/ 	.word	0x00000000
        /*0030*/ 	.short	0x0001
        /*0032*/ 	.short	0x0008
        /*0034*/ 	.byte	0x00, 0xf5, 0x21, 0x00


	//----- nvinfo : EIATTR_KPARAM_INFO
	.align		4
.L_87:
        /*0038*/ 	.byte	0x04, 0x17
        /*003a*/ 	.short	(.L_89 - .L_88)
.L_88:
        /*003c*/ 	.word	0x00000000
        /*0040*/ 	.short	0x0000
        /*0042*/ 	.short	0x0000
        /*0044*/ 	.byte	0x00, 0xf0, 0x21, 0x00


	//----- nvinfo : EIATTR_SPARSE_MMA_MASK
	.align		4
.L_89:
        /*0048*/ 	.byte	0x03, 0x50
        /*004a*/ 	.short	0x0000


	//----- nvinfo : EIATTR_MAXREG_COUNT
	.align		4
        /*004c*/ 	.byte	0x03, 0x1b
        /*004e*/ 	.short	0x00ff


	//----- nvinfo : EIATTR_MERCURY_ISA_VERSION
	.align		4
        /*0050*/ 	.byte	0x03, 0x5f
        /*0052*/ 	.short	0x0101


	//----- nvinfo : EIATTR_VRC_CTA_INIT_COUNT
	.align		4
        /*0054*/ 	.byte	0x02, 0x4a
	.zero		1
	.zero		1


	//----- nvinfo : EIATTR_EXIT_INSTR_OFFSETS
	.align		4
        /*0058*/ 	.byte	0x04, 0x1c
        /*005a*/ 	.short	(.L_91 - .L_90)


	//   ....[0]....
.L_90:
        /*005c*/ 	.word	0x00000090


	//   ....[1]....
        /*0060*/ 	.word	0x00000190


	//----- nvinfo : EIATTR_CBANK_PARAM_SIZE
	.align		4
.L_91:
        /*0064*/ 	.byte	0x03, 0x19
        /*0066*/ 	.short	0x0020


	//----- nvinfo : EIATTR_PARAM_CBANK
	.align		4
        /*0068*/ 	.byte	0x04, 0x0a
        /*006a*/ 	.short	(.L_93 - .L_92)
	.align		4
.L_92:
        /*006c*/ 	.word	index@(.nv.constant0.prodKern)
        /*0070*/ 	.short	0x0380
        /*0072*/ 	.short	0x0020


	//----- nvinfo : EIATTR_SW_WAR
	.align		4
.L_93:
        /*0074*/ 	.byte	0x04, 0x36
        /*0076*/ 	.short	(.L_95 - .L_94)
.L_94:
        /*0078*/ 	.word	0x00000008
.L_95:


//--------------------- .nv.info.sumKern          --------------------------
	.section	.nv.info.sumKern,"",@"SHT_CUDA_INFO"
	.sectionflags	@""
	.align	4


	//----- nvinfo : EIATTR_CUDA_API_VERSION
	.align		4
        /*0000*/ 	.byte	0x04, 0x37
        /*0002*/ 	.short	(.L_97 - .L_96)
.L_96:
        /*0004*/ 	.word	0x00000082


	//----- nvinfo : EIATTR_KPARAM_INFO
	.align		4
.L_97:
        /*0008*/ 	.byte	0x04, 0x17
        /*000a*/ 	.short	(.L_99 - .L_98)
.L_98:
        /*000c*/ 	.word	0x00000000
        /*0010*/ 	.short	0x0001
        /*0012*/ 	.short	0x0008
        /*0014*/ 	.byte	0x00, 0xf5, 0x21, 0x00


	//----- nvinfo : EIATTR_KPARAM_INFO
	.align		4
.L_99:
        /*0018*/ 	.byte	0x04, 0x17
        /*001a*/ 	.short	(.L_101 - .L_100)
.L_100:
        /*001c*/ 	.word	0x00000000
        /*0020*/ 	.short	0x0000
        /*0022*/ 	.short	0x0000
        /*0024*/ 	.byte	0x00, 0xf5, 0x21, 0x00


	//----- nvinfo : EIATTR_SPARSE_MMA_MASK
	.align		4
.L_101:
        /*0028*/ 	.byte	0x03, 0x50
        /*002a*/ 	.short	0x0000


	//----- nvinfo : EIATTR_MAXREG_COUNT
	.align		4
        /*002c*/ 	.byte	0x03, 0x1b
        /*002e*/ 	.short	0x00ff


	//----- nvinfo : EIATTR_NUM_BARRIERS
	.align		4
        /*0030*/ 	.byte	0x02, 0x4c
        /*0032*/ 	.byte	0x01
	.zero		1


	//----- nvinfo : EIATTR_MERCURY_ISA_VERSION
	.align		4
        /*0034*/ 	.byte	0x03, 0x5f
        /*0036*/ 	.short	0x0101


	//----- nvinfo : EIATTR_VRC_CTA_INIT_COUNT
	.align		4
        /*0038*/ 	.byte	0x02, 0x4a
	.zero		1
	.zero		1


	//----- nvinfo : EIATTR_EXIT_INSTR_OFFSETS
	.align		4
        /*003c*/ 	.byte	0x04, 0x1c
        /*003e*/ 	.short	(.L_103 - .L_102)


	//   ....[0]....
.L_102:
        /*0040*/ 	.word	0x000001a0


	//   ....[1]....
        /*0044*/ 	.word	0x000001f0


	//----- nvinfo : EIATTR_CRS_STACK_SIZE
	.align		4
.L_103:
        /*0048*/ 	.byte	0x04, 0x1e
        /*004a*/ 	.short	(.L_105 - .L_104)
.L_104:
        /*004c*/ 	.word	0x00000000


	//----- nvinfo : EIATTR_CBANK_PARAM_SIZE
	.align		4
.L_105:
        /*0050*/ 	.byte	0x03, 0x19
        /*0052*/ 	.short	0x0010


	//----- nvinfo : EIATTR_PARAM_CBANK
	.align		4
        /*0054*/ 	.byte	0x04, 0x0a
        /*0056*/ 	.short	(.L_107 - .L_106)
	.align		4
.L_106:
        /*0058*/ 	.word	index@(.nv.constant0.sumKern)
        /*005c*/ 	.short	0x0380
        /*005e*/ 	.short	0x0010


	//----- nvinfo : EIATTR_SW_WAR
	.align		4
.L_107:
        /*0060*/ 	.byte	0x04, 0x36
        /*0062*/ 	.short	(.L_109 - .L_108)
.L_108:
        /*0064*/ 	.word	0x00000008
.L_109:


//--------------------- .nv.info.doublifyKern     --------------------------
	.section	.nv.info.doublifyKern,"",@"SHT_CUDA_INFO"
	.sectionflags	@""
	.align	4


	//----- nvinfo : EIATTR_CUDA_API_VERSION
	.align		4
        /*0000*/ 	.byte	0x04, 0x37
        /*0002*/ 	.short	(.L_111 - .L_110)
.L_110:
        /*0004*/ 	.word	0x00000082


	//----- nvinfo : EIATTR_KPARAM_INFO
	.align		4
.L_111:
        /*0008*/ 	.byte	0x04, 0x17
        /*000a*/ 	.short	(.L_113 - .L_112)
.L_112:
        /*000c*/ 	.word	0x00000000
        /*0010*/ 	.short	0x0000
        /*0012*/ 	.short	0x0000
        /*0014*/ 	.byte	0x00, 0xf5, 0x21, 0x00


	//----- nvinfo : EIATTR_SPARSE_MMA_MASK
	.align		4
.L_113:
        /*0018*/ 	.byte	0x03, 0x50
        /*001a*/ 	.short	0x0000


	//----- nvinfo : EIATTR_MAXREG_COUNT
	.align		4
        /*001c*/ 	.byte	0x03, 0x1b
        /*001e*/ 	.short	0x00ff


	//----- nvinfo : EIATTR_MERCURY_ISA_VERSION
	.align		4
        /*0020*/ 	.byte	0x03, 0x5f
        /*0022*/ 	.short	0x0101


	//----- nvinfo : EIATTR_VRC_CTA_INIT_COUNT
	.align		4
        /*0024*/ 	.byte	0x02, 0x4a
	.zero		1
	.zero		1


	//----- nvinfo : EIATTR_EXIT_INSTR_OFFSETS
	.align		4
        /*0028*/ 	.byte	0x04, 0x1c
        /*002a*/ 	.short	(.L_115 - .L_114)


	//   ....[0]....
.L_114:
        /*002c*/ 	.word	0x000000a0


	//----- nvinfo : EIATTR_CBANK_PARAM_SIZE
	.align		4
.L_115:
        /*0030*/ 	.byte	0x03, 0x19
        /*0032*/ 	.short	0x0008


	//----- nvinfo : EIATTR_PARAM_CBANK
	.align		4
        /*0034*/ 	.byte	0x04, 0x0a
        /*0036*/ 	.short	(.L_117 - .L_116)
	.align		4
.L_116:
        /*0038*/ 	.word	index@(.nv.constant0.doublifyKern)
        /*003c*/ 	.short	0x0380
        /*003e*/ 	.short	0x0008


	//----- nvinfo : EIATTR_SW_WAR
	.align		4
.L_117:
        /*0040*/ 	.byte	0x04, 0x36
        /*0042*/ 	.short	(.L_119 - .L_118)
.L_118:
        /*0044*/ 	.word	0x00000008
.L_119:


//--------------------- .nv.info.verifyArr        --------------------------
	.section	.nv.info.verifyArr,"",@"SHT_CUDA_INFO"
	.sectionflags	@""
	.align	4


	//----- nvinfo : EIATTR_CUDA_API_VERSION
	.align		4
        /*0000*/ 	.byte	0x04, 0x37
        /*0002*/ 	.short	(.L_121 - .L_120)
.L_120:
        /*0004*/ 	.word	0x00000082


	//----- nvinfo : EIATTR_KPARAM_INFO
	.align		4
.L_121:
        /*0008*/ 	.byte	0x04, 0x17
        /*000a*/ 	.short	(.L_123 - .L_122)
.L_122:
        /*000c*/ 	.word	0x00000000
        /*0010*/ 	.short	0x0002
        /*0012*/ 	.short	0x0008
        /*0014*/ 	.byte	0x00, 0xf5, 0x21, 0x00


	//----- nvinfo : EIATTR_KPARAM_INFO
	.align		4
.L_123:
        /*0018*/ 	.byte	0x04, 0x17
        /*001a*/ 	.short	(.L_125 - .L_124)
.L_124:
        /*001c*/ 	.word	0x00000000
        /*0020*/ 	.short	0x0001
        /*0022*/ 	.short	0x0004
        /*0024*/ 	.byte	0x00, 0xf0, 0x11, 0x00


	//----- nvinfo : EIATTR_KPARAM_INFO
	.align		4
.L_125:
        /*0028*/ 	.byte	0x04, 0x17
        /*002a*/ 	.short	(.L_127 - .L_126)
.L_126:
        /*002c*/ 	.word	0x00000000
        /*0030*/ 	.short	0x0000
        /*0032*/ 	.short	0x0000
        /*0034*/ 	.byte	0x00, 0xf0, 0x11, 0x00


	//----- nvinfo : EIATTR_SPARSE_MMA_MASK
	.align		4
.L_127:
        /*0038*/ 	.byte	0x03, 0x50
        /*003a*/ 	.short	0x0000


	//----- nvinfo : EIATTR_MAXREG_COUNT
	.align		4
        /*003c*/ 	.byte	0x03, 0x1b
        /*003e*/ 	.short	0x00ff


	//----- nvinfo : EIATTR_EXTERNS
	.align		4
        /*0040*/ 	.byte	0x04, 0x0f
        /*0042*/ 	.short	(.L_129 - .L_128)


	//   ....[0]....
	.align		4
.L_128:
        /*0044*/ 	.word	index@(vprintf)


	//   ....[1]....
	.align		4
        /*0048*/ 	.word	index@(__assertfail)


	//----- nvinfo : EIATTR_MERCURY_ISA_VERSION
	.align		4
.L_129:
        /*004c*/ 	.byte	0x03, 0x5f
        /*004e*/ 	.short	0x0101


	//----- nvinfo : EIATTR_VRC_CTA_INIT_COUNT
	.align		4
        /*0050*/ 	.byte	0x02, 0x4a
	.zero		1
	.zero		1


	//----- nvinfo : EIATTR_SYSCALL_OFFSETS
	.align		4
        /*0054*/ 	.byte	0x04, 0x46
        /*0056*/ 	.short	(.L_131 - .L_130)


	//   ....[0]....
.L_130:
        /*0058*/ 	.word	0x00000190


	//   ....[1]....
        /*005c*/ 	.word	0x00000290


	//----- nvinfo : EIATTR_EXIT_INSTR_OFFSETS
	.align		4
.L_131:
        /*0060*/ 	.byte	0x04, 0x1c
        /*0062*/ 	.short	(.L_133 - .L_132)


	//   ....[0]....
.L_132:
        /*0064*/ 	.word	0x00000100


	//   ....[1]....
        /*0068*/ 	.word	0x000002a0


	//----- nvinfo : EIATTR_CRS_STACK_SIZE
	.align		4
.L_133:
        /*006c*/ 	.byte	0x04, 0x1e
        /*006e*/ 	.short	(.L_135 - .L_134)
.L_134:
        /*0070*/ 	.word	0x00000000


	//----- nvinfo : EIATTR_CBANK_PARAM_SIZE
	.align		4
.L_135:
        /*0074*/ 	.byte	0x03, 0x19
        /*0076*/ 	.short	0x0010


	//----- nvinfo : EIATTR_PARAM_CBANK
	.align		4
        /*0078*/ 	.byte	0x04, 0x0a
        /*007a*/ 	.short	(.L_137 - .L_136)
	.align		4
.L_136:
        /*007c*/ 	.word	index@(.nv.constant0.verifyArr)
        /*0080*/ 	.short	0x0380
        /*0082*/ 	.short	0x0010


	//----- nvinfo : EIATTR_SW_WAR
	.align		4
.L_137:
        /*0084*/ 	.byte	0x04, 0x36
        /*0086*/ 	.short	(.L_139 - .L_138)
.L_138:
        /*0088*/ 	.word	0x00000008
.L_139:


//--------------------- .nv.info.verifyAndCopy    --------------------------
	.section	.nv.info.verifyAndCopy,"",@"SHT_CUDA_INFO"
	.sectionflags	@""
	.align	4


	//----- nvinfo : EIATTR_CUDA_API_VERSION
	.align		4
        /*0000*/ 	.byte	0x04, 0x37
        /*0002*/ 	.short	(.L_141 - .L_140)
.L_140:
        /*0004*/ 	.word	0x00000082


	//----- nvinfo : EIATTR_KPARAM_INFO
	.align		4
.L_141:
        /*0008*/ 	.byte	0x04, 0x17
        /*000a*/ 	.short	(.L_143 - .L_142)
.L_142:
        /*000c*/ 	.word	0x00000000
        /*0010*/ 	.short	0x0003
        /*0012*/ 	.short	0x0010
        /*0014*/ 	.byte	0x00, 0xf5, 0x21, 0x00


	//----- nvinfo : EIATTR_KPARAM_INFO
	.align		4
.L_143:
        /*0018*/ 	.byte	0x04, 0x17
        /*001a*/ 	.short	(.L_145 - .L_144)
.L_144:
        /*001c*/ 	.word	0x00000000
        /*0020*/ 	.short	0x0002
        /*0022*/ 	.short	0x0008
        /*0024*/ 	.byte	0x00, 0xf5, 0x21, 0x00


	//----- nvinfo : EIATTR_KPARAM_INFO
	.align		4
.L_145:
        /*0028*/ 	.byte	0x04, 0x17
        /*002a*/ 	.short	(.L_147 - .L_146)
.L_146:
        /*002c*/ 	.word	0x00000000
        /*0030*/ 	.short	0x0001
        /*0032*/ 	.short	0x0004
        /*0034*/ 	.byte	0x00, 0xf0, 0x11, 0x00


	//----- nvinfo : EIATTR_KPARAM_INFO
	.align		4
.L_147:
        /*0038*/ 	.byte	0x04, 0x17
        /*003a*/ 	.short	(.L_149 - .L_148)
.L_148:
        /*003c*/ 	.word	0x00000000
        /*0040*/ 	.short	0x0000
        /*0042*/ 	.short	0x0000
        /*0044*/ 	.byte	0x00, 0xf0, 0x11, 0x00


	//----- nvinfo : EIATTR_SPARSE_MMA_MASK
	.align		4
.L_149:
        /*0048*/ 	.byte	0x03, 0x50
        /*004a*/ 	.short	0x0000


	//----- nvinfo : EIATTR_MAXREG_COUNT
	.align		4
        /*004c*/ 	.byte	0x03, 0x1b
        /*004e*/ 	.short	0x00ff


	//----- nvinfo : EIATTR_EXTERNS
	.align		4
        /*0050*/ 	.byte	0x04, 0x0f
        /*0052*/ 	.short	(.L_151 - .L_150)


	//   ....[0]....
	.align		4
.L_150:
        /*0054*/ 	.word	index@(vprintf)


	//   ....[1]....
	.align		4
        /*0058*/ 	.word	index@(__assertfail)


	//----- nvinfo : EIATTR_MERCURY_ISA_VERSION
	.align		4
.L_151:
        /*005c*/ 	.byte	0x03, 0x5f
        /*005e*/ 	.short	0x0101


	//----- nvinfo : EIATTR_VRC_CTA_INIT_COUNT
	.align		4
        /*0060*/ 	.byte	0x02, 0x4a
	.zero		1
	.zero		1


	//----- nvinfo : EIATTR_SYSCALL_OFFSETS
	.align		4
        /*0064*/ 	.byte	0x04, 0x46
        /*0066*/ 	.short	(.L_153 - .L_152)


	//   ....[0]....
.L_152:
        /*0068*/ 	.word	0x00000190


	//   ....[1]....
        /*006c*/ 	.word	0x00000290


	//----- nvinfo : EIATTR_EXIT_INSTR_OFFSETS
	.align		4
.L_153:
        /*0070*/ 	.byte	0x04, 0x1c
        /*0072*/ 	.short	(.L_155 - .L_154)


	//   ....[0]....
.L_154:
        /*0074*/ 	.word	0x000002f0


	//----- nvinfo : EIATTR_CRS_STACK_SIZE
	.align		4
.L_155:
        /*0078*/ 	.byte	0x04, 0x1e
        /*007a*/ 	.short	(.L_157 - .L_156)
.L_156:
        /*007c*/ 	.word	0x00000000


	//----- nvinfo : EIATTR_CBANK_PARAM_SIZE
	.align		4
.L_157:
        /*0080*/ 	.byte	0x03, 0x19
        /*0082*/ 	.short	0x0018


	//----- nvinfo : EIATTR_PARAM_CBANK
	.align		4
        /*0084*/ 	.byte	0x04, 0x0a
        /*0086*/ 	.short	(.L_159 - .L_158)
	.align		4
.L_158:
        /*0088*/ 	.word	index@(.nv.constant0.verifyAndCopy)
        /*008c*/ 	.short	0x0380
        /*008e*/ 	.short	0x0018


	//----- nvinfo : EIATTR_SW_WAR
	.align		4
.L_159:
        /*0090*/ 	.byte	0x04, 0x36
        /*0092*/ 	.short	(.L_161 - .L_160)
.L_160:
        /*0094*/ 	.word	0x00000008
.L_161:


//--------------------- .nv.callgraph             --------------------------
	.section	.nv.callgraph,"",@"SHT_CUDA_CALLGRAPH"
	.align	4
	.sectionentsize	8
	.align		4
        /*0000*/ 	.word	0x00000000
	.align		4
        /*0004*/ 	.word	0xffffffff
	.align		4
        /*0008*/ 	.word	index@(verifyArr)
	.align		4
        /*000c*/ 	.word	index@(__assertfail)
	.align		4
        /*0010*/ 	.word	index@(verifyArr)
	.align		4
        /*0014*/ 	.word	index@(vprintf)
	.align		4
        /*0018*/ 	.word	index@(verifyAndCopy)
	.align		4
        /*001c*/ 	.word	index@(__assertfail)
	.align		4
        /*0020*/ 	.word	index@(verifyAndCopy)
	.align		4
        /*0024*/ 	.word	index@(vprintf)
	.align		4
        /*0028*/ 	.word	0x00000000
	.align		4
        /*002c*/ 	.word	0xfffffffe
	.align		4
        /*0030*/ 	.word	0x00000000
	.align		4
        /*0034*/ 	.word	0xfffffffd
	.align		4
        /*0038*/ 	.word	0x00000000
	.align		4
        /*003c*/ 	.word	0xfffffffc


//--------------------- .nv.constant4             --------------------------
	.section	.nv.constant4,"a",@progbits
	.align	8
	.align		8
.nv.constant4:
        /*0000*/ 	.dword	__unnamed_1
	.align		8
        /*0008*/ 	.dword	__unnamed_2
	.align		8
        /*0010*/ 	.dword	$str
	.align		8
        /*0018*/ 	.dword	$str$1
	.align		8
        /*0020*/ 	.dword	$str$2
	.align		8
        /*0028*/ 	.dword	$str$3
	.align		8
        /*0030*/ 	.dword	vprintf
	.align		8
        /*0038*/ 	.dword	__assertfail


//--------------------- .text.matmulKern          --------------------------
	.section	.text.matmulKern,"ax",@progbits
	.align	128
        .global         matmulKern
        .type           matmulKern,@function
        .size           matmulKern,(.L_x_16 - matmulKern)
        .other          matmulKern,@"STO_CUDA_ENTRY STV_DEFAULT"
matmulKern:
.text.matmulKern:
[----:B------:R-:W-:Y:S08]  /*0000*/  LDC R1, c[0x0][0x37c] ;  /* 0x0000df00ff017b82 */ /* 0x000ff00000000800 */
[----:B------:R-:W0:Y:S01]  /*0010*/  LDC.64 R4, c[0x0][0x380] ;  /* 0x0000e000ff047b82 */ /* 0x000e220000000a00 */
[----:B------:R-:W0:Y:S02]  /*0020*/  LDCU.64 UR8, c[0x0][0x358] ;  /* 0x00006b00ff0877ac */ /* 0x000e240008000a00 */
[----:B0-----:R-:W2:Y:S04]  /*0030*/  LDG.E.64 R22, desc[UR8][R4.64+0x10] ;  /* 0x0000100804167981 */ /* 0x001ea8000c1e1b00 */
[----:B------:R-:W3:Y:S01]  /*0040*/  LDG.E.64 R18, desc[UR8][R4.64+0x8] ;  /* 0x0000080804127981 */ /* 0x000ee2000c1e1b00 */
[----:B------:R-:W0:Y:S01]  /*0050*/  S2R R2, SR_TID.Y ;  /* 0x0000000000027919 */ /* 0x000e220000002200 */
[----:B------:R-:W1:Y:S01]  /*0060*/  LDC R16, c[0x0][0x360] ;  /* 0x0000d800ff107b82 */ /* 0x000e620000000800 */
[----:B------:R-:W4:Y:S07]  /*0070*/  S2R R3, SR_TID.X ;  /* 0x0000000000037919 */ /* 0x000f2e0000002100 */
[----:B------:R-:W0:Y:S08]  /*0080*/  S2UR UR6, SR_CgaCtaId ;  /* 0x00000000000679c3 */ /* 0x000e300000008800 */
[----:B------:R-:W-:Y:S08]  /*0090*/  S2UR UR10, SR_CTAID.Y ;  /* 0x00000000000a79c3 */ /* 0x000ff00000002600 */
[----:B------:R-:W1:Y:S01]  /*00a0*/  S2UR UR7, SR_CTAID.X ;  /* 0x00000000000779c3 */ /* 0x000e620000002500 */
[----:B------:R-:W-:Y:S01]  /*00b0*/  UMOV UR4, 0x400 ;  /* 0x0000040000047882 */ /* 0x000fe20000000000 */
[----:B------:R-:W5:Y:S04]  /*00c0*/  LDG.E.64 R24, desc[UR8][R4.64] ;  /* 0x0000000804187981 */ /* 0x000f68000c1e1b00 */
[----:B------:R2:W5:Y:S01]  /*00d0*/  LDG.E.64 R20, desc[UR8][R4.64+0x18] ;  /* 0x0000180804147981 */ /* 0x000562000c1e1b00 */
[----:B------:R-:W-:Y:S01]  /*00e0*/  UIADD3 UR5, UPT, UPT, UR4, 0x1000, URZ ;  /* 0x0000100004057890 */ /* 0x000fe2000fffe0ff */
[----:B------:R-:W1:Y:S01]  /*00f0*/  LDC R13, c[0x0][0x364] ;  /* 0x0000d900ff0d7b82 */ /* 0x000e620000000800 */
[----:B0-----:R-:W-:Y:S01]  /*0100*/  ULEA UR4, UR6, UR4, 0x18 ;  /* 0x0000000406047291 */ /* 0x001fe2000f8ec0ff */
[----:B------:R-:W-:Y:S01]  /*0110*/  HFMA2 R15, -RZ, RZ, 0, 0 ;  /* 0x00000000ff0f7431 */ /* 0x000fe200000001ff */
[----:B------:R-:W-:-:S04]  /*0120*/  ULEA UR5, UR6, UR5, 0x18 ;  /* 0x0000000506057291 */ /* 0x000fc8000f8ec0ff */
[C---:B------:R-:W-:Y:S01]  /*0130*/  LEA R14, R2.reuse, UR4, 0x7 ;  /* 0x00000004020e7c11 */ /* 0x040fe2000f8e38ff */
[----:B------:R-:W-:Y:S01]  /*0140*/  UMOV UR4, URZ ;  /* 0x000000ff00047c82 */ /* 0x000fe20008000000 */
[C---:B----4-:R-:W-:Y:S01]  /*0150*/  LEA R7, R3.reuse, UR5, 0x2 ;  /* 0x0000000503077c11 */ /* 0x050fe2000f8e10ff */
[----:B------:R-:W-:Y:S01]  /*0160*/  UMOV UR5, URZ ;  /* 0x000000ff00057c82 */ /* 0x000fe20008000000 */
[----:B------:R-:W-:Y:S02]  /*0170*/  LEA R12, R3, R14, 0x2 ;  /* 0x0000000e030c7211 */ /* 0x000fe400078e10ff */
[----:B------:R-:W-:Y:S01]  /*0180*/  LEA R6, R2, R7, 0x7 ;  /* 0x0000000702067211 */ /* 0x000fe200078e38ff */
[----:B-1----:R-:W-:Y:S02]  /*0190*/  IMAD R16, R16, UR7, R3 ;  /* 0x0000000710107c24 */ /* 0x002fe4000f8e0203 */
[----:B------:R-:W-:Y:S01]  /*01a0*/  IMAD R13, R13, UR10, R2 ;  /* 0x0000000a0d0d7c24 */ /* 0x000fe2000f8e0202 */
[----:B--2---:R-:W-:-:S03]  /*01b0*/  IADD3 R5, P0, PT, R22, -0x1, RZ ;  /* 0xffffffff16057810 */ /* 0x004fc60007f1e0ff */
[-C--:B---3--:R-:W-:Y:S01]  /*01c0*/  IMAD R9, R19, R13.reuse, RZ ;  /* 0x0000000d13097224 */ /* 0x088fe200078e02ff */
[----:B------:R-:W-:Y:S01]  /*01d0*/  IADD3.X R0, PT, PT, R23, -0x1, RZ, P0, !PT ;  /* 0xffffffff17007810 */ /* 0x000fe200007fe4ff */
[----:B------:R-:W-:-:S03]  /*01e0*/  IMAD.WIDE.U32 R18, R18, R13, RZ ;  /* 0x0000000d12127225 */ /* 0x000fc600078e00ff */
[--C-:B------:R-:W-:Y:S02]  /*01f0*/  SHF.R.U64 R5, R5, 0x5, R0.reuse ;  /* 0x0000000505057819 */ /* 0x100fe40000001200 */
[----:B------:R-:W-:Y:S02]  /*0200*/  IADD3 R4, PT, PT, R19, R9, RZ ;  /* 0x0000000913047210 */ /* 0x000fe40007ffe0ff */
[----:B------:R-:W-:-:S07]  /*0210*/  SHF.R.U32.HI R0, RZ, 0x5, R0 ;  /* 0x00000005ff007819 */ /* 0x000fce0000011600 */
.L_x_0:
[----:B------:R-:W-:Y:S02]  /*0220*/  ISETP.GT.U32.AND P1, PT, R22, R3, PT ;  /* 0x000000031600720c */ /* 0x000fe40003f24070 */
[----:B------:R-:W-:Y:S02]  /*0230*/  SHF.R.S32.HI R11, RZ, 0x1f, R3 ;  /* 0x0000001fff0b7819 */ /* 0x000fe40000011403 */
[----:B-----5:R-:W-:Y:S02]  /*0240*/  ISETP.LE.U32.AND P0, PT, R24, R13, PT ;  /* 0x0000000d1800720c */ /* 0x020fe40003f03070 */
[----:B------:R-:W-:Y:S02]  /*0250*/  ISETP.GT.U32.AND.EX P1, PT, R23, R11, PT, P1 ;  /* 0x0000000b1700720c */ /* 0x000fe40003f24110 */
[----:B------:R-:W-:Y:S02]  /*0260*/  MOV R29, RZ ;  /* 0x000000ff001d7202 */ /* 0x000fe40000000f00 */
[----:B------:R-:W-:-:S13]  /*0270*/  ISETP.LE.U32.OR.EX P1, PT, R25, RZ, !P1, P0 ;  /* 0x000000ff1900720c */ /* 0x000fda0004f23500 */
[----:B------:R-:W0:Y:S01]  /*0280*/  @!P1 LDC.64 R8, c[0x0][0x398] ;  /* 0x0000e600ff089b82 */ /* 0x000e220000000a00 */
[----:B------:R-:W-:-:S04]  /*0290*/  @!P1 IADD3 R10, P2, PT, R3, R18, RZ ;  /* 0x00000012030a9210 */ /* 0x000fc80007f5e0ff */
[----:B------:R-:W-:Y:S02]  /*02a0*/  @!P1 IADD3.X R11, PT, PT, R11, R4, RZ, P2, !PT ;  /* 0x000000040b0b9210 */ /* 0x000fe400017fe4ff */
[----:B0-----:R-:W-:-:S04]  /*02b0*/  @!P1 LEA R26, P2, R10, R8, 0x2 ;  /* 0x000000080a1a9211 */ /* 0x001fc800078410ff */
[----:B------:R-:W-:-:S05]  /*02c0*/  @!P1 LEA.HI.X R27, R10, R9, R11, 0x2, P2 ;  /* 0x000000090a1b9211 */ /* 0x000fca00010f140b */
[----:B------:R0:W2:Y:S01]  /*02d0*/  @!P1 LDG.E R29, desc[UR8][R26.64] ;  /* 0x000000081a1d9981 */ /* 0x0000a2000c1e1900 */
[----:B------:R-:W-:Y:S02]  /*02e0*/  ISETP.GT.U32.AND P2, PT, R22, R2, PT ;  /* 0x000000021600720c */ /* 0x000fe40003f44070 */
[----:B------:R-:W-:Y:S02]  /*02f0*/  SHF.R.S32.HI R17, RZ, 0x1f, R2 ;  /* 0x0000001fff117819 */ /* 0x000fe40000011402 */
[----:B------:R-:W-:Y:S02]  /*0300*/  ISETP.LE.U32.AND P1, PT, R20, R16, PT ;  /* 0x000000101400720c */ /* 0x000fe40003f23070 */
[----:B------:R-:W-:-:S04]  /*0310*/  ISETP.GT.U32.AND.EX P2, PT, R23, R17, PT, P2 ;  /* 0x000000111700720c */ /* 0x000fc80003f44120 */
[----:B------:R-:W-:-:S13]  /*0320*/  ISETP.LE.U32.OR.EX P1, PT, R21, RZ, !P2, P1 ;  /* 0x000000ff1500720c */ /* 0x000fda0005723510 */
[----:B------:R-:W0:Y:S01]  /*0330*/  @!P1 LDC.64 R8, c[0x0][0x390] ;  /* 0x0000e400ff089b82 */ /* 0x000e220000000a00 */
[----:B------:R-:W-:-:S04]  /*0340*/  @!P1 IMAD R11, R21, R2, RZ ;  /* 0x00000002150b9224 */ /* 0x000fc800078e02ff */
[----:B------:R-:W-:Y:S01]  /*0350*/  @!P1 IMAD R28, R20, R17, R11 ;  /* 0x00000011141c9224 */ /* 0x000fe200078e020b */
[----:B------:R-:W-:-:S03]  /*0360*/  @!P1 MOV R17, RZ ;  /* 0x000000ff00119202 */ /* 0x000fc60000000f00 */
[----:B------:R-:W-:Y:S01]  /*0370*/  @!P1 IMAD.WIDE.U32 R10, R20, R2, R16 ;  /* 0x00000002140a9225 */ /* 0x000fe200078e0010 */
[----:B------:R-:W-:-:S04]  /*0380*/  MOV R17, RZ ;  /* 0x000000ff00117202 */ /* 0x000fc80000000f00 */
[----:B------:R-:W-:Y:S02]  /*0390*/  @!P1 IADD3 R11, PT, PT, R11, R28, RZ ;  /* 0x0000001c0b0b9210 */ /* 0x000fe40007ffe0ff */
[----:B0-----:R-:W-:-:S04]  /*03a0*/  @!P1 LEA R26, P2, R10, R8, 0x2 ;  /* 0x000000080a1a9211 */ /* 0x001fc800078410ff */
[----:B------:R-:W-:Y:S01]  /*03b0*/  @!P1 LEA.HI.X R27, R10, R9, R11, 0x2, P2 ;  /* 0x000000090a1b9211 */ /* 0x000fe200010f140b */
[----:B--2---:R-:W-:Y:S01]  /*03c0*/  STS [R12], R29 ;  /* 0x0000001d0c007388 */ /* 0x004fe20000000800 */
[----:B------:R-:W-:Y:S06]  /*03d0*/  BAR.SYNC.DEFER_BLOCKING 0x0 ;  /* 0x0000000000007b1d */ /* 0x000fec0000010000 */
[----:B------:R-:W2:Y:S01]  /*03e0*/  @!P1 LDG.E R17, desc[UR8][R26.64] ;  /* 0x000000081a119981 */ /* 0x000ea2000c1e1900 */
[----:B------:R-:W-:Y:S01]  /*03f0*/  UIADD3 UR4, UP0, UPT, UR4, 0x1, URZ ;  /* 0x0000000104047890 */ /* 0x000fe2000ff1e0ff */
[----:B------:R-:W-:-:S02]  /*0400*/  IADD3 R3, PT, PT, R3, 0x20, RZ ;  /* 0x0000002003037810 */ /* 0x000fc40007ffe0ff */
[----:B------:R-:W-:Y:S01]  /*0410*/  IADD3 R2, PT, PT, R2, 0x20, RZ ;  /* 0x0000002002027810 */ /* 0x000fe20007ffe0ff */
[----:B------:R-:W-:Y:S02]  /*0420*/  UIADD3.X UR5, UPT, UPT, URZ, UR5, URZ, UP0, !UPT ;  /* 0x00000005ff057290 */ /* 0x000fe400087fe4ff */
[----:B------:R-:W-:-:S04]  /*0430*/  ISETP.GE.U32.AND P1, PT, R5, UR4, PT ;  /* 0x0000000405007c0c */ /* 0x000fc8000bf26070 */
[----:B------:R-:W-:Y:S01]  /*0440*/  ISETP.GE.U32.AND.EX P1, PT, R0, UR5, PT, P1 ;  /* 0x0000000500007c0c */ /* 0x000fe2000bf26110 */
[----:B--2---:R-:W-:Y:S01]  /*0450*/  STS [R6], R17 ;  /* 0x0000001106007388 */ /* 0x004fe20000000800 */
[----:B------:R-:W-:Y:S06]  /*0460*/  BAR.SYNC.DEFER_BLOCKING 0x0 ;  /* 0x0000000000007b1d */ /* 0x000fec0000010000 */
[----:B------:R-:W-:Y:S04]  /*0470*/  LDS R28, [R7] ;  /* 0x00000000071c7984 */ /* 0x000fe80000000800 */
[----:B------:R-:W0:Y:S04]  /*0480*/  LDS.128 R8, [R14] ;  /* 0x000000000e087984 */ /* 0x000e280000000c00 */
[----:B------:R-:W1:Y:S04]  /*0490*/  LDS R27, [R7+0x80] ;  /* 0x00008000071b7984 */ /* 0x000e680000000800 */
[----:B------:R-:W-:Y:S04]  /*04a0*/  LDS R26, [R7+0x200] ;  /* 0x00020000071a7984 */ /* 0x000fe80000000800 */
[----:B------:R-:W-:Y:S01]  /*04b0*/  LDS R17, [R7+0x280] ;  /* 0x0002800007117984 */ /* 0x000fe20000000800 */
[----:B0-----:R-:W-:-:S03]  /*04c0*/  FFMA R8, R8, R28, R15 ;  /* 0x0000001c08087223 */ /* 0x001fc6000000000f */
[----:B------:R-:W0:Y:S01]  /*04d0*/  LDS R28, [R7+0x100] ;  /* 0x00010000071c7984 */ /* 0x000e220000000800 */
[----:B-1----:R-:W-:-:S03]  /*04e0*/  FFMA R9, R27, R9, R8 ;  /* 0x000000091b097223 */ /* 0x002fc60000000008 */
[----:B------:R-:W1:Y:S04]  /*04f0*/  LDS R15, [R7+0x180] ;  /* 0x00018000070f7984 */ /* 0x000e680000000800 */
[----:B------:R-:W-:Y:S01]  /*0500*/  LDS R27, [R7+0x480] ;  /* 0x00048000071b7984 */ /* 0x000fe20000000800 */
[----:B0-----:R-:W-:-:S04]  /*0510*/  FFMA R10, R28, R10, R9 ;  /* 0x0000000a1c0a7223 */ /* 0x001fc80000000009 */
[----:B-1----:R-:W-:Y:S02]  /*0520*/  FFMA R15, R15, R11, R10 ;  /* 0x0000000b0f0f7223 */ /* 0x002fe4000000000a */
[----:B------:R-:W0:Y:S02]  /*0530*/  LDS.128 R8, [R14+0x10] ;  /* 0x000010000e087984 */ /* 0x000e240000000c00 */
[----:B0-----:R-:W-:Y:S02]  /*0540*/  FFMA R8, R8, R26, R15 ;  /* 0x0000001a08087223 */ /* 0x001fe4000000000f */
[----:B------:R-:W0:Y:S02]  /*0550*/  LDS R26, [R7+0x300] ;  /* 0x00030000071a7984 */ /* 0x000e240000000800 */
[----:B------:R-:W-:Y:S02]  /*0560*/  FFMA R9, R17, R9, R8 ;  /* 0x0000000911097223 */ /* 0x000fe40000000008 */
[----:B------:R-:W1:Y:S04]  /*0570*/  LDS R15, [R7+0x380] ;  /* 0x00038000070f7984 */ /* 0x000e680000000800 */
[----:B------:R-:W-:Y:S01]  /*0580*/  LDS R17, [R7+0x400] ;  /* 0x0004000007117984 */ /* 0x000fe20000000800 */
[----:B0-----:R-:W-:-:S03]  /*0590*/  FFMA R10, R26, R10, R9 ;  /* 0x0000000a1a0a7223 */ /* 0x001fc60000000009 */
[----:B------:R-:W-:Y:S01]  /*05a0*/  LDS R26, [R7+0x500] ;  /* 0x00050000071a7984 */ /* 0x000fe20000000800 */
[----:B-1----:R-:W-:-:S03]  /*05b0*/  FFMA R15, R15, R11, R10 ;  /* 0x0000000b0f0f7223 */ /* 0x002fc6000000000a */
[----:B------:R-:W0:Y:S02]  /*05c0*/  LDS.128 R8, [R14+0x20] ;  /* 0x000020000e087984 */ /* 0x000e240000000c00 */
[----:B0-----:R-:W-:Y:S02]  /*05d0*/  FFMA R8, R8, R17, R15 ;  /* 0x0000001108087223 */ /* 0x001fe4000000000f */
[----:B------:R-:W0:Y:S02]  /*05e0*/  LDS R15, [R7+0x580] ;  /* 0x00058000070f7984 */ /* 0x000e240000000800 */
[----:B------:R-:W-:Y:S02]  /*05f0*/  FFMA R9, R27, R9, R8 ;  /* 0x000000091b097223 */ /* 0x000fe40000000008 */
[----:B------:R-:W-:Y:S02]  /*0600*/  LDS R17, [R7+0x600] ;  /* 0x0006000007117984 */ /* 0x000fe40000000800 */
[----:B------:R-:W-:-:S02]  /*0610*/  FFMA R10, R26, R10, R9 ;  /* 0x0000000a1a0a7223 */ /* 0x000fc40000000009 */
[----:B------:R-:W-:Y:S04]  /*0620*/  LDS R27, [R7+0x680] ;  /* 0x00068000071b7984 */ /* 0x000fe80000000800 */
[----:B------:R-:W-:Y:S01]  /*0630*/  LDS R26, [R7+0x700] ;  /* 0x00070000071a7984 */ /* 0x000fe20000000800 */
[----:B0-----:R-:W-:-:S03]  /*0640*/  FFMA R15, R15, R11, R10 ;  /* 0x0000000b0f0f7223 */ /* 0x001fc6000000000a */
        /* <DEDUP_REMOVED lines=39> */
[----:B------:R-:W-:-:S04]  /*08c0*/  FFMA R9, R27, R9, R8 ;  /* 0x000000091b097223 */ /* 0x000fc80000000008 */
[----:B------:R-:W-:-:S04]  /*08d0*/  FFMA R10, R26, R10, R9 ;  /* 0x0000000a1a0a7223 */ /* 0x000fc80000000009 */
[----:B0-----:R-:W-:Y:S01]  /*08e0*/  FFMA R15, R15, R11, R10 ;  /* 0x0000000b0f0f7223 */ /* 0x001fe2000000000a */
[----:B------:R-:W-:Y:S06]  /*08f0*/  BAR.SYNC.DEFER_BLOCKING 0x0 ;  /* 0x0000000000007b1d */ /* 0x000fec0000010000 */
[----:B------:R-:W-:Y:S05]  /*0900*/  @P1 BRA `(.L_x_0) ;  /* 0xfffffff800441947 */ /* 0x000fea000383ffff */
[----:B------:R-:W-:-:S04]  /*0910*/  ISETP.GT.U32.AND P1, PT, R20, R16, PT ;  /* 0x000000101400720c */ /* 0x000fc80003f24070 */
[----:B------:R-:W-:-:S04]  /*0920*/  ISETP.GT.U32.AND.EX P1, PT, R21, RZ, PT, P1 ;  /* 0x000000ff1500720c */ /* 0x000fc80003f24110 */
[----:B------:R-:W-:-:S13]  /*0930*/  ISETP.LE.U32.OR.EX P0, PT, R25, RZ, !P1, P0 ;  /* 0x000000ff1900720c */ /* 0x000fda0004f03500 */
[----:B------:R-:W-:Y:S05]  /*0940*/  @P0 EXIT ;  /* 0x000000000000094d */ /* 0x000fea0003800000 */
[----:B------:R-:W0:Y:S01]  /*0950*/  LDCU.64 UR4, c[0x0][0x388] ;  /* 0x00007100ff0477ac */ /* 0x000e220008000a00 */
[----:B------:R-:W-:Y:S02]  /*0960*/  HFMA2 R17, -RZ, RZ, 0, 0 ;  /* 0x00000000ff117431 */ /* 0x000fe400000001ff */
[-C--:B------:R-:W-:Y:S02]  /*0970*/  IMAD R3, R21, R13.reuse, RZ ;  /* 0x0000000d15037224 */ /* 0x080fe400078e02ff */
[----:B------:R-:W-:-:S05]  /*0980*/  IMAD.WIDE.U32 R20, R20, R13, R16 ;  /* 0x0000000d14147225 */ /* 0x000fca00078e0010 */
[----:B------:R-:W-:Y:S02]  /*0990*/  IADD3 R3, PT, PT, R21, R3, RZ ;  /* 0x0000000315037210 */ /* 0x000fe40007ffe0ff */
[----:B0-----:R-:W-:-:S04]  /*09a0*/  LEA R2, P0, R20, UR4, 0x2 ;  /* 0x0000000414027c11 */ /* 0x001fc8000f8010ff */
[----:B------:R-:W-:-:S05]  /*09b0*/  LEA.HI.X R3, R20, UR5, R3, 0x2, P0 ;  /* 0x0000000514037c11 */ /* 0x000fca00080f1403 */
[----:B------:R-:W-:Y:S01]  /*09c0*/  STG.E desc[UR8][R2.64], R15 ;  /* 0x0000000f02007986 */ /* 0x000fe2000c101908 */
[----:B------:R-:W-:Y:S05]  /*09d0*/  EXIT ;  /* 0x000000000000794d */ /* 0x000fea0003800000 */
.L_x_1:
[----:B------:R-:W-:-:S00]  /*09e0*/  BRA `(.L_x_1) ;  /* 0xfffffffc00fc7947 */ /* 0x000fc0000383ffff */
[----:B------:R-:W-:-:S00]  /*09f0*/  NOP ;  /* 0x0000000000007918 */ /* 0x000fc00000000000 */
        /* <DEDUP_REMOVED lines=8> */
.L_x_16:


//--------------------- .text.multipleOut         --------------------------
	.section	.text.multipleOut,"ax",@progbits
	.align	128
        .global         multipleOut
        .type           multipleOut,@function
        .size           multipleOut,(.L_x_17 - multipleOut)
        .other          multipleOut,@"STO_CUDA_ENTRY STV_DEFAULT"
multipleOut:
.text.multipleOut:
[----:B------:R-:W-:Y:S01]  /*0000*/  LDC R1, c[0x0][0x37c] ;  /* 0x0000df00ff017b82 */ /* 0x000fe20000000800 */
[----:B------:R-:W0:Y:S07]  /*0010*/  S2R R3, SR_TID.X ;  /* 0x0000000000037919 */ /* 0x000e2e0000002100 */
[----:B------:R-:W0:Y:S01]  /*0020*/  S2UR UR4, SR_CTAID.X ;  /* 0x00000000000479c3 */ /* 0x000e220000002500 */
[----:B------:R-:W1:Y:S07]  /*0030*/  LDCU.64 UR6, c[0x0][0x380] ;  /* 0x00007000ff0677ac */ /* 0x000e6e0008000a00 */
[----:B------:R-:W0:Y:S02]  /*0040*/  LDC R0, c[0x0][0x360] ;  /* 0x0000d800ff007b82 */ /* 0x000e240000000800 */
[----:B0-----:R-:W-:-:S05]  /*0050*/  IMAD R0, R0, UR4, R3 ;  /* 0x0000000400007c24 */ /* 0x001fca000f8e0203 */
[----:B-1----:R-:W-:Y:S02]  /*0060*/  ISETP.GE.U32.AND P0, PT, R0, UR6, PT ;  /* 0x0000000600007c0c */ /* 0x002fe4000bf06070 */
[----:B------:R-:W-:-:S04]  /*0070*/  SHF.R.S32.HI R3, RZ, 0x1f, R0 ;  /* 0x0000001fff037819 */ /* 0x000fc80000011400 */
[----:B------:R-:W-:-:S13]  /*0080*/  ISETP.GE.U32.AND.EX P0, PT, R3, UR7, PT, P0 ;  /* 0x0000000703007c0c */ /* 0x000fda000bf06100 */
[----:B------:R-:W-:Y:S05]  /*0090*/  @P0 EXIT ;  /* 0x000000000000094d */ /* 0x000fea0003800000 */
[----:B------:R-:W0:Y:S01]  /*00a0*/  LDCU.64 UR6, c[0x0][0x388] ;  /* 0x00007100ff0677ac */ /* 0x000e220008000a00 */
[C---:B------:R-:W-:Y:S01]  /*00b0*/  IMAD.SHL.U32 R6, R0.reuse, 0x4, RZ ;  /* 0x0000000400067824 */ /* 0x040fe200078e00ff */
[----:B------:R-:W-:Y:S01]  /*00c0*/  SHF.L.U64.HI R7, R0, 0x2, R3 ;  /* 0x0000000200077819 */ /* 0x000fe20000010203 */
[----:B------:R-:W1:Y:S01]  /*00d0*/  LDCU.64 UR4, c[0x0][0x358] ;  /* 0x00006b00ff0477ac */ /* 0x000e620008000a00 */
[----:B------:R-:W2:Y:S02]  /*00e0*/  LDCU.128 UR8, c[0x0][0x390] ;  /* 0x00007200ff0877ac */ /* 0x000ea40008000c00 */
[----:B0-----:R-:W-:-:S04]  /*00f0*/  IADD3 R2, P0, PT, R6, UR6, RZ ;  /* 0x0000000606027c10 */ /* 0x001fc8000ff1e0ff */
[----:B------:R-:W-:-:S05]  /*0100*/  IADD3.X R3, PT, PT, R7, UR7, RZ, P0, !PT ;  /* 0x0000000707037c10 */ /* 0x000fca00087fe4ff */
[----:B-1----:R-:W3:Y:S01]  /*0110*/  LDG.E R0, desc[UR4][R2.64] ;  /* 0x0000000402007981 */ /* 0x002ee2000c1e1900 */
[----:B--2---:R-:W-:-:S04]  /*0120*/  IADD3 R4, P0, PT, R6, UR10, RZ ;  /* 0x0000000a06047c10 */ /* 0x004fc8000ff1e0ff */
[----:B------:R-:W-:Y:S01]  /*0130*/  IADD3.X R5, PT, PT, R7, UR11, RZ, P0, !PT ;  /* 0x0000000b07057c10 */ /* 0x000fe200087fe4ff */
[----:B---3--:R-:W-:-:S05]  /*0140*/  IMAD.SHL.U32 R9, R0, 0x2, RZ ;  /* 0x0000000200097824 */ /* 0x008fca00078e00ff */
[----:B------:R-:W-:Y:S04]  /*0150*/  STG.E desc[UR4][R4.64], R9 ;  /* 0x0000000904007986 */ /* 0x000fe8000c101904 */
[----:B------:R-:W2:Y:S01]  /*0160*/  LDG.E R0, desc[UR4][R2.64] ;  /* 0x0000000402007981 */ /* 0x000ea2000c1e1900 */
[----:B------:R-:W-:-:S04]  /*0170*/  IADD3 R6, P0, PT, R6, UR8, RZ ;  /* 0x0000000806067c10 */ /* 0x000fc8000ff1e0ff */
[----:B------:R-:W-:Y:S01]  /*0180*/  IADD3.X R7, PT, PT, R7, UR9, RZ, P0, !PT ;  /* 0x0000000907077c10 */ /* 0x000fe200087fe4ff */
[----:B--2---:R-:W-:-:S05]  /*0190*/  VIADD R11, R0, 0x1 ;  /* 0x00000001000b7836 */ /* 0x004fca0000000000 */
[----:B------:R-:W-:Y:S01]  /*01a0*/  STG.E desc[UR4][R6.64], R11 ;  /* 0x0000000b06007986 */ /* 0x000fe2000c101904 */
[----:B------:R-:W-:Y:S05]  /*01b0*/  EXIT ;  /* 0x000000000000794d */ /* 0x000fea0003800000 */
.L_x_2:
        /* <DEDUP_REMOVED lines=12> */
.L_x_17:


//--------------------- .text.prodKern            --------------------------
	.section	.text.prodKern,"ax",@progbits
	.align	128
        .global         prodKern
        .type           prodKern,@function
        .size           prodKern,(.L_x_18 - prodKern)
        .other          prodKern,@"STO_CUDA_ENTRY STV_DEFAULT"
prodKern:
.text.prodKern:
        /* <DEDUP_REMOVED lines=10> */
[----:B------:R-:W0:Y:S01]  /*00a0*/  LDCU.128 UR8, c[0x0][0x390] ;  /* 0x00007200ff0877ac */ /* 0x000e220008000c00 */
[C---:B------:R-:W-:Y:S01]  /*00b0*/  IMAD.SHL.U32 R6, R0.reuse, 0x4, RZ ;  /* 0x0000000400067824 */ /* 0x040fe200078e00ff */
[----:B------:R-:W-:Y:S01]  /*00c0*/  SHF.L.U64.HI R0, R0, 0x2, R3 ;  /* 0x0000000200007819 */ /* 0x000fe20000010203 */
[----:B------:R-:W1:Y:S01]  /*00d0*/  LDCU.64 UR6, c[0x0][0x388] ;  /* 0x00007100ff0677ac */ /* 0x000e620008000a00 */
[----:B------:R-:W2:Y:S02]  /*00e0*/  LDCU.64 UR4, c[0x0][0x358] ;  /* 0x00006b00ff0477ac */ /* 0x000ea40008000a00 */
[C---:B0-----:R-:W-:Y:S02]  /*00f0*/  IADD3 R4, P1, PT, R6.reuse, UR8, RZ ;  /* 0x0000000806047c10 */ /* 0x041fe4000ff3e0ff */
[----:B-1----:R-:W-:Y:S02]  /*0100*/  IADD3 R2, P0, PT, R6, UR6, RZ ;  /* 0x0000000606027c10 */ /* 0x002fe4000ff1e0ff */
[----:B------:R-:W-:-:S02]  /*0110*/  IADD3.X R5, PT, PT, R0, UR9, RZ, P1, !PT ;  /* 0x0000000900057c10 */ /* 0x000fc40008ffe4ff */
[----:B------:R-:W-:-:S04]  /*0120*/  IADD3.X R3, PT, PT, R0, UR7, RZ, P0, !PT ;  /* 0x0000000700037c10 */ /* 0x000fc800087fe4ff */
[----:B--2---:R-:W2:Y:S04]  /*0130*/  LDG.E R5, desc[UR4][R4.64] ;  /* 0x0000000404057981 */ /* 0x004ea8000c1e1900 */
[----:B------:R-:W2:Y:S01]  /*0140*/  LDG.E R2, desc[UR4][R2.64] ;  /* 0x0000000402027981 */ /* 0x000ea2000c1e1900 */
[----:B------:R-:W-:-:S04]  /*0150*/  IADD3 R6, P0, PT, R6, UR10, RZ ;  /* 0x0000000a06067c10 */ /* 0x000fc8000ff1e0ff */
[----:B------:R-:W-:Y:S01]  /*0160*/  IADD3.X R7, PT, PT, R0, UR11, RZ, P0, !PT ;  /* 0x0000000b00077c10 */ /* 0x000fe200087fe4ff */
[----:B--2---:R-:W-:-:S05]  /*0170*/  IMAD R9, R2, R5, RZ ;  /* 0x0000000502097224 */ /* 0x004fca00078e02ff */
[----:B------:R-:W-:Y:S01]  /*0180*/  STG.E desc[UR4][R6.64], R9 ;  /* 0x0000000906007986 */ /* 0x000fe2000c101904 */
[----:B------:R-:W-:Y:S05]  /*0190*/  EXIT ;  /* 0x000000000000794d */ /* 0x000fea0003800000 */
.L_x_3:
        /* <DEDUP_REMOVED lines=14> */
.L_x_18:


//--------------------- .text.sumKern             --------------------------
	.section	.text.sumKern,"ax",@progbits
	.align	128
        .global         sumKern
        .type           sumKern,@function
        .size           sumKern,(.L_x_19 - sumKern)
        .other          sumKern,@"STO_CUDA_ENTRY STV_DEFAULT"
sumKern:
.text.sumKern:
[----:B------:R-:W-:Y:S01]  /*0000*/  LDC R1, c[0x0][0x37c] ;  /* 0x0000df00ff017b82 */ /* 0x000fe20000000800 */
[----:B------:R-:W0:Y:S07]  /*0010*/  S2R R8, SR_TID.X ;  /* 0x0000000000087919 */ /* 0x000e2e0000002100 */
[----:B------:R-:W1:Y:S01]  /*0020*/  LDC.64 R6, c[0x0][0x380] ;  /* 0x0000e000ff067b82 */ /* 0x000e620000000a00 */
[----:B------:R-:W2:Y:S01]  /*0030*/  LDCU.64 UR8, c[0x0][0x358] ;  /* 0x00006b00ff0877ac */ /* 0x000ea20008000a00 */
[----:B------:R-:W3:Y:S01]  /*0040*/  LDCU UR4, c[0x0][0x360] ;  /* 0x00006c00ff0477ac */ /* 0x000ee20008000800 */
[----:B------:R-:W-:Y:S01]  /*0050*/  UMOV UR6, 0x1 ;  /* 0x0000000100067882 */ /* 0x000fe20000000000 */
[----:B0-23--:R-:W-:-:S07]  /*0060*/  SHF.L.U32 R0, R8, 0x1, RZ ;  /* 0x0000000108007819 */ /* 0x00dfce00000006ff */
.L_x_6:
[----:B------:R-:W-:Y:S01]  /*0070*/  ISETP.GE.U32.AND P0, PT, R8, UR4, PT ;  /* 0x0000000408007c0c */ /* 0x000fe2000bf06070 */
[----:B------:R-:W-:-:S12]  /*0080*/  BSSY.RECONVERGENT B0, `(.L_x_4) ;  /* 0x000000a000007945 */ /* 0x000fd80003800200 */
[----:B0-----:R-:W-:Y:S05]  /*0090*/  @P0 BRA `(.L_x_5) ;  /* 0x0000000000200947 */ /* 0x001fea0003800000 */
[----:B------:R-:W-:-:S05]  /*00a0*/  IMAD R5, R0, UR6, RZ ;  /* 0x0000000600057c24 */ /* 0x000fca000f8e02ff */
[C---:B------:R-:W-:Y:S01]  /*00b0*/  IADD3 R3, PT, PT, R5.reuse, UR6, RZ ;  /* 0x0000000605037c10 */ /* 0x040fe2000fffe0ff */
[----:B-1----:R-:W-:-:S04]  /*00c0*/  IMAD.WIDE R4, R5, 0x4, R6 ;  /* 0x0000000405047825 */ /* 0x002fc800078e0206 */
[----:B------:R-:W-:Y:S01]  /*00d0*/  IMAD.WIDE R2, R3, 0x4, R6 ;  /* 0x0000000403027825 */ /* 0x000fe200078e0206 */
[----:B------:R-:W2:Y:S05]  /*00e0*/  LDG.E R9, desc[UR8][R4.64] ;  /* 0x0000000804097981 */ /* 0x000eaa000c1e1900 */
[----:B------:R-:W2:Y:S02]  /*00f0*/  LDG.E R2, desc[UR8][R2.64] ;  /* 0x0000000802027981 */ /* 0x000ea4000c1e1900 */
[----:B--2---:R-:W-:-:S05]  /*0100*/  IADD3 R9, PT, PT, R2, R9, RZ ;  /* 0x0000000902097210 */ /* 0x004fca0007ffe0ff */
[----:B------:R0:W-:Y:S02]  /*0110*/  STG.E desc[UR8][R4.64], R9 ;  /* 0x0000000904007986 */ /* 0x0001e4000c101908 */
.L_x_5:
[----:B------:R-:W-:Y:S05]  /*0120*/  BSYNC.RECONVERGENT B0 ;  /* 0x0000000000007941 */ /* 0x000fea0003800200 */
.L_x_4:
[----:B------:R-:W-:Y:S01]  /*0130*/  BAR.SYNC.DEFER_BLOCKING 0x0 ;  /* 0x0000000000007b1d */ /* 0x000fe20000010000 */
[----:B------:R-:W-:Y:S02]  /*0140*/  UISETP.GT.U32.AND UP0, UPT, UR4, 0x1, UPT ;  /* 0x000000010400788c */ /* 0x000fe4000bf04070 */
[----:B------:R-:W-:Y:S02]  /*0150*/  USHF.R.U32.HI UR5, URZ, 0x1, UR4 ;  /* 0x00000001ff057899 */ /* 0x000fe40008011604 */
[----:B------:R-:W-:-:S05]  /*0160*/  USHF.L.U32 UR6, UR6, 0x1, URZ ;  /* 0x0000000106067899 */ /* 0x000fca00080006ff */
[----:B------:R-:W-:Y:S01]  /*0170*/  UMOV UR4, UR5 ;  /* 0x0000000500047c82 */ /* 0x000fe20008000000 */
[----:B------:R-:W-:Y:S06]  /*0180*/  BRA.U UP0, `(.L_x_6) ;  /* 0xfffffffd00b87547 */ /* 0x000fec000b83ffff */
[----:B------:R-:W-:-:S13]  /*0190*/  ISETP.NE.AND P0, PT, R8, RZ, PT ;  /* 0x000000ff0800720c */ /* 0x000fda0003f05270 */
[----:B------:R-:W-:Y:S05]  /*01a0*/  @P0 EXIT ;  /* 0x000000000000094d */ /* 0x000fea0003800000 */
[----:B------:R-:W2:Y:S02]  /*01b0*/  LDC.64 R2, c[0x0][0x380] ;  /* 0x0000e000ff027b82 */ /* 0x000ea40000000a00 */
[----:B--2---:R-:W2:Y:S06]  /*01c0*/  LDG.E R3, desc[UR8][R2.64] ;  /* 0x0000000802037981 */ /* 0x004eac000c1e1900 */
[----:B0-----:R-:W2:Y:S02]  /*01d0*/  LDC.64 R4, c[0x0][0x388] ;  /* 0x0000e200ff047b82 */ /* 0x001ea40000000a00 */
[----:B--2---:R-:W-:Y:S01]  /*01e0*/  STG.E desc[UR8][R4.64], R3 ;  /* 0x0000000304007986 */ /* 0x004fe2000c101908 */
[----:B------:R-:W-:Y:S05]  /*01f0*/  EXIT ;  /* 0x000000000000794d */ /* 0x000fea0003800000 */
.L_x_7:
        /* <DEDUP_REMOVED lines=16> */
.L_x_19:


//--------------------- .text.doublifyKern        --------------------------
	.section	.text.doublifyKern,"ax",@progbits
	.align	128
        .global         doublifyKern
        .type           doublifyKern,@function
        .size           doublifyKern,(.L_x_20 - doublifyKern)
        .other          doublifyKern,@"STO_CUDA_ENTRY STV_DEFAULT"
doublifyKern:
.text.doublifyKern:
[----:B------:R-:W-:Y:S01]  /*0000*/  LDC R1, c[0x0][0x37c] ;  /* 0x0000df00ff017b82 */ /* 0x000fe20000000800 */
[----:B------:R-:W0:Y:S07]  /*0010*/  S2R R5, SR_TID.X ;  /* 0x0000000000057919 */ /* 0x000e2e0000002100 */
[----:B------:R-:W1:Y:S01]  /*0020*/  LDC.64 R2, c[0x0][0x380] ;  /* 0x0000e000ff027b82 */ /* 0x000e620000000a00 */
[----:B------:R-:W2:Y:S01]  /*0030*/  LDCU.64 UR4, c[0x0][0x358] ;  /* 0x00006b00ff0477ac */ /* 0x000ea20008000a00 */
[----:B------:R-:W0:Y:S02]  /*0040*/  S2R R0, SR_CTAID.X ;  /* 0x0000000000007919 */ /* 0x000e240000002500 */
[----:B0-----:R-:W-:-:S05]  /*0050*/  LEA R5, R0, R5, 0x2 ;  /* 0x0000000500057211 */ /* 0x001fca00078e10ff */
[----:B-1----:R-:W-:-:S05]  /*0060*/  IMAD.WIDE R2, R5, 0x4, R2 ;  /* 0x0000000405027825 */ /* 0x002fca00078e0202 */
[----:B--2---:R-:W2:Y:S02]  /*0070*/  LDG.E R0, desc[UR4][R2.64] ;  /* 0x0000000402007981 */ /* 0x004ea4000c1e1900 */
[----:B--2---:R-:W-:-:S05]  /*0080*/  FADD R5, R0, R0 ;  /* 0x0000000000057221 */ /* 0x004fca0000000000 */
[----:B------:R-:W-:Y:S01]  /*0090*/  STG.E desc[UR4][R2.64], R5 ;  /* 0x0000000502007986 */ /* 0x000fe2000c101904 */
[----:B------:R-:W-:Y:S05]  /*00a0*/  EXIT ;  /* 0x000000000000794d */ /* 0x000fea0003800000 */
.L_x_8:
        /* <DEDUP_REMOVED lines=13> */
.L_x_20:


//--------------------- .text.verifyArr           --------------------------
	.section	.text.verifyArr,"ax",@progbits
	.align	128
        .global         verifyArr
        .type           verifyArr,@function
        .size           verifyArr,(.L_x_21 - verifyArr)
        .other          verifyArr,@"STO_CUDA_ENTRY STV_DEFAULT"
verifyArr:
.text.verifyArr:
[----:B------:R-:W0:Y:S01]  /*0000*/  LDC R1, c[0x0][0x37c] ;  /* 0x0000df00ff017b82 */ /* 0x000e220000000800 */
[----:B------:R-:W1:Y:S01]  /*0010*/  S2R R3, SR_TID.X ;  /* 0x0000000000037919 */ /* 0x000e620000002100 */
[----:B------:R-:W2:Y:S06]  /*0020*/  LDCU UR6, c[0x0][0x2fc] ;  /* 0x00005f80ff0677ac */ /* 0x000eac0008000800 */
[----:B------:R-:W1:Y:S01]  /*0030*/  S2UR UR7, SR_CTAID.X ;  /* 0x00000000000779c3 */ /* 0x000e620000002500 */
[----:B0-----:R-:W-:Y:S01]  /*0040*/  VIADD R1, R1, 0xfffffff0 ;  /* 0xfffffff001017836 */ /* 0x001fe20000000000 */
[----:B------:R-:W0:Y:S06]  /*0050*/  LDCU.64 UR4, c[0x0][0x358] ;  /* 0x00006b00ff0477ac */ /* 0x000e2c0008000a00 */
[----:B------:R-:W1:Y:S08]  /*0060*/  LDC R2, c[0x0][0x360] ;  /* 0x0000d800ff027b82 */ /* 0x000e700000000800 */
[----:B------:R-:W3:Y:S01]  /*0070*/  LDC.64 R4, c[0x0][0x388] ;  /* 0x0000e200ff047b82 */ /* 0x000ee20000000a00 */
[----:B-1----:R-:W-:-:S07]  /*0080*/  IMAD R2, R2, UR7, R3 ;  /* 0x0000000702027c24 */ /* 0x002fce000f8e0203 */
[----:B------:R-:W1:Y:S01]  /*0090*/  LDC R3, c[0x0][0x384] ;  /* 0x0000e100ff037b82 */ /* 0x000e620000000800 */
[----:B---3--:R-:W-:-:S05]  /*00a0*/  IMAD.WIDE R4, R2, 0x4, R4 ;  /* 0x0000000402047825 */ /* 0x008fca00078e0204 */
[----:B0-----:R-:W1:Y:S01]  /*00b0*/  LDG.E R0, desc[UR4][R4.64] ;  /* 0x0000000404007981 */ /* 0x001e62000c1e1900 */
[----:B------:R-:W0:Y:S02]  /*00c0*/  LDCU UR4, c[0x0][0x2f8] ;  /* 0x00005f00ff0477ac */ /* 0x000e240008000800 */
[----:B0-----:R-:W-:-:S05]  /*00d0*/  IADD3 R6, P1, PT, R1, UR4, RZ ;  /* 0x0000000401067c10 */ /* 0x001fca000ff3e0ff */
[----:B--2---:R-:W-:Y:S01]  /*00e0*/  IMAD.X R7, RZ, RZ, UR6, P1 ;  /* 0x00000006ff077e24 */ /* 0x004fe200088e06ff */
[----:B-1----:R-:W-:-:S13]  /*00f0*/  ISETP.NE.AND P0, PT, R0, R3, PT ;  /* 0x000000030000720c */ /* 0x002fda0003f05270 */
[----:B------:R-:W-:Y:S05]  /*0100*/  @!P0 EXIT ;  /* 0x000000000000894d */ /* 0x000fea0003800000 */
[----:B------:R-:W-:Y:S01]  /*0110*/  MOV R8, 0x30 ;  /* 0x0000003000087802 */ /* 0x000fe20000000f00 */
[----:B------:R0:W-:Y:S01]  /*0120*/  STL.64 [R1], R2 ;  /* 0x0000000201007387 */ /* 0x0001e20000100a00 */
[----:B------:R-:W1:Y:S03]  /*0130*/  LDCU.64 UR4, c[0x4][0x28] ;  /* 0x01000500ff0477ac */ /* 0x000e660008000a00 */
[----:B------:R0:W-:Y:S01]  /*0140*/  STL [R1+0x8], R0 ;  /* 0x0000080001007387 */ /* 0x0001e20000100800 */
[----:B------:R-:W2:Y:S01]  /*0150*/  LDC.64 R8, c[0x4][R8] ;  /* 0x0100000008087b82 */ /* 0x000ea20000000a00 */
[----:B-1----:R-:W-:Y:S01]  /*0160*/  MOV R4, UR4 ;  /* 0x0000000400047c02 */ /* 0x002fe20008000f00 */
[----:B0-----:R-:W-:-:S07]  /*0170*/  IMAD.U32 R5, RZ, RZ, UR5 ;  /* 0x00000005ff057e24 */ /* 0x001fce000f8e00ff */
[----:B------:R-:W-:-:S07]  /*0180*/  LEPC R20, `(.L_x_9) ;  /* 0x000000001014794e */ /* 0x000fce0000000000 */
[----:B--2---:R-:W-:Y:S05]  /*0190*/  CALL.ABS.NOINC R8 ;  /* 0x0000000008007343 */ /* 0x004fea0003c00000 */
.L_x_9:
[----:B------:R-:W-:Y:S01]  /*01a0*/  MOV R0, 0x38 ;  /* 0x0000003800007802 */ /* 0x000fe20000000f00 */
[----:B------:R-:W0:Y:S01]  /*01b0*/  LDCU.64 UR4, c[0x4][0x18] ;  /* 0x01000300ff0477ac */ /* 0x000e220008000a00 */
[----:B------:R-:W-:Y:S02]  /*01c0*/  HFMA2 R8, -RZ, RZ, 0, 1.370906829833984375e-06 ;  /* 0x00000017ff087431 */ /* 0x000fe400000001ff */
[----:B------:R-:W-:Y:S01]  /*01d0*/  IMAD.MOV.U32 R12, RZ, RZ, 0x1 ;  /* 0x00000001ff0c7424 */ /* 0x000fe200078e00ff */
[----:B------:R1:W2:Y:S01]  /*01e0*/  LDC.64 R2, c[0x4][R0] ;  /* 0x0100000000027b82 */ /* 0x0002a20000000a00 */
[----:B------:R-:W3:Y:S01]  /*01f0*/  LDCU.64 UR6, c[0x4][0x20] ;  /* 0x01000400ff0677ac */ /* 0x000ee20008000a00 */
[----:B------:R-:W-:Y:S01]  /*0200*/  MOV R13, RZ ;  /* 0x000000ff000d7202 */ /* 0x000fe20000000f00 */
[----:B------:R-:W4:Y:S01]  /*0210*/  LDCU.64 UR8, c[0x4][0x8] ;  /* 0x01000100ff0877ac */ /* 0x000f220008000a00 */
[----:B0-----:R-:W-:Y:S01]  /*0220*/  MOV R4, UR4 ;  /* 0x0000000400047c02 */ /* 0x001fe20008000f00 */
[----:B------:R-:W-:Y:S01]  /*0230*/  IMAD.U32 R5, RZ, RZ, UR5 ;  /* 0x00000005ff057e24 */ /* 0x000fe2000f8e00ff */
[----:B---3--:R-:W-:Y:S01]  /*0240*/  MOV R6, UR6 ;  /* 0x0000000600067c02 */ /* 0x008fe20008000f00 */
[----:B------:R-:W-:Y:S01]  /*0250*/  IMAD.U32 R7, RZ, RZ, UR7 ;  /* 0x00000007ff077e24 */ /* 0x000fe2000f8e00ff */
[----:B----4-:R-:W-:Y:S01]  /*0260*/  MOV R10, UR8 ;  /* 0x00000008000a7c02 */ /* 0x010fe20008000f00 */
[----:B-1----:R-:W-:-:S07]  /*0270*/  IMAD.U32 R11, RZ, RZ, UR9 ;  /* 0x00000009ff0b7e24 */ /* 0x002fce000f8e00ff */
[----:B------:R-:W-:-:S07]  /*0280*/  LEPC R20, `(.L_x_10) ;  /* 0x000000001014794e */ /* 0x000fce0000000000 */
[----:B--2---:R-:W-:Y:S05]  /*0290*/  CALL.ABS.NOINC R2 ;  /* 0x0000000002007343 */ /* 0x004fea0003c00000 */
.L_x_10:
[----:B------:R-:W-:Y:S05]  /*02a0*/  EXIT ;  /* 0x000000000000794d */ /* 0x000fea0003800000 */
.L_x_11:
        /* <DEDUP_REMOVED lines=13> */
.L_x_21:


//--------------------- .text.verifyAndCopy       --------------------------
	.section	.text.verifyAndCopy,"ax",@progbits
	.align	128
        .global         verifyAndCopy
        .type           verifyAndCopy,@function
        .size           verifyAndCopy,(.L_x_22 - verifyAndCopy)
        .other          verifyAndCopy,@"STO_CUDA_ENTRY STV_DEFAULT"
verifyAndCopy:
.text.verifyAndCopy:
[----:B------:R-:W0:Y:S01]  /*0000*/  LDC R1, c[0x0][0x37c] ;  /* 0x0000df00ff017b82 */ /* 0x000e220000000800 */
[----:B------:R-:W1:Y:S01]  /*0010*/  S2R R5, SR_TID.X ;  /* 0x0000000000057919 */ /* 0x000e620000002100 */
[----:B------:R-:W2:Y:S06]  /*0020*/  LDCU UR5, c[0x0][0x2fc] ;  /* 0x00005f80ff0577ac */ /* 0x000eac0008000800 */
[----:B------:R-:W1:Y:S01]  /*0030*/  S2UR UR4, SR_CTAID.X ;  /* 0x00000000000479c3 */ /* 0x000e620000002500 */
[----:B0-----:R-:W-:Y:S01]  /*0040*/  VIADD R1, R1, 0xfffffff8 ;  /* 0xfffffff801017836 */ /* 0x001fe20000000000 */
[----:B------:R-:W0:Y:S06]  /*0050*/  LDCU.64 UR36, c[0x0][0x358] ;  /* 0x00006b00ff2477ac */ /* 0x000e2c0008000a00 */
[----:B------:R-:W1:Y:S08]  /*0060*/  LDC R18, c[0x0][0x360] ;  /* 0x0000d800ff127b82 */ /* 0x000e700000000800 */
[----:B------:R-:W3:Y:S08]  /*0070*/  LDC.64 R2, c[0x0][0x388] ;  /* 0x0000e200ff027b82 */ /* 0x000ef00000000a00 */
[----:B------:R-:W4:Y:S01]  /*0080*/  LDC R16, c[0x0][0x384] ;  /* 0x0000e100ff107b82 */ /* 0x000f220000000800 */
[----:B-1----:R-:W-:-:S04]  /*0090*/  IMAD R18, R18, UR4, R5 ;  /* 0x0000000412127c24 */ /* 0x002fc8000f8e0205 */
[----:B---3--:R-:W-:-:S05]  /*00a0*/  IMAD.WIDE R2, R18, 0x4, R2 ;  /* 0x0000000412027825 */ /* 0x008fca00078e0202 */
[----:B0-----:R-:W4:Y:S01]  /*00b0*/  LDG.E R17, desc[UR36][R2.64] ;  /* 0x0000002402117981 */ /* 0x001f22000c1e1900 */
[----:B------:R-:W0:Y:S01]  /*00c0*/  LDCU UR4, c[0x0][0x2f8] ;  /* 0x00005f00ff0477ac */ /* 0x000e220008000800 */
[----:B------:R-:W-:Y:S01]  /*00d0*/  BSSY.RECONVERGENT B6, `(.L_x_12) ;  /* 0x000001d000067945 */ /* 0x000fe20003800200 */
[----:B0-----:R-:W-:-:S05]  /*00e0*/  IADD3 R6, P1, PT, R1, UR4, RZ ;  /* 0x0000000401067c10 */ /* 0x001fca000ff3e0ff */
[----:B--2---:R-:W-:Y:S01]  /*00f0*/  IMAD.X R7, RZ, RZ, UR5, P1 ;  /* 0x00000005ff077e24 */ /* 0x004fe200088e06ff */
[----:B----4-:R-:W-:-:S13]  /*0100*/  ISETP.NE.AND P0, PT, R17, R16, PT ;  /* 0x000000101100720c */ /* 0x010fda0003f05270 */
[----:B------:R-:W-:Y:S05]  /*0110*/  @!P0 BRA `(.L_x_13) ;  /* 0x0000000000608947 */ /* 0x000fea0003800000 */
[----:B------:R-:W-:Y:S01]  /*0120*/  MOV R0, 0x30 ;  /* 0x0000003000007802 */ /* 0x000fe20000000f00 */
[----:B------:R0:W-:Y:S01]  /*0130*/  STL.64 [R1], R16 ;  /* 0x0000001001007387 */ /* 0x0001e20000100a00 */
[----:B------:R-:W1:Y:S02]  /*0140*/  LDCU.64 UR4, c[0x4][0x10] ;  /* 0x01000200ff0477ac */ /* 0x000e640008000a00 */
[----:B------:R0:W2:Y:S01]  /*0150*/  LDC.64 R2, c[0x4][R0] ;  /* 0x0100000000027b82 */ /* 0x0000a20000000a00 */
[----:B-1----:R-:W-:Y:S01]  /*0160*/  MOV R4, UR4 ;  /* 0x0000000400047c02 */ /* 0x002fe20008000f00 */
[----:B0-----:R-:W-:-:S07]  /*0170*/  IMAD.U32 R5, RZ, RZ, UR5 ;  /* 0x00000005ff057e24 */ /* 0x001fce000f8e00ff */
[----:B------:R-:W-:-:S07]  /*0180*/  LEPC R20, `(.L_x_14) ;  /* 0x000000001014794e */ /* 0x000fce0000000000 */
[----:B--2---:R-:W-:Y:S05]  /*0190*/  CALL.ABS.NOINC R2 ;  /* 0x0000000002007343 */ /* 0x004fea0003c00000 */
.L_x_14:
[----:B------:R-:W-:Y:S01]  /*01a0*/  MOV R2, 0x38 ;  /* 0x0000003800027802 */ /* 0x000fe20000000f00 */
[----:B------:R-:W0:Y:S01]  /*01b0*/  LDCU.64 UR4, c[0x4][0x18] ;  /* 0x01000300ff0477ac */ /* 0x000e220008000a00 */
[----:B------:R-:W-:Y:S02]  /*01c0*/  HFMA2 R8, -RZ, RZ, 0, 6.55651092529296875e-07 ;  /* 0x0000000bff087431 */ /* 0x000fe400000001ff */
[----:B------:R-:W-:Y:S01]  /*01d0*/  IMAD.MOV.U32 R12, RZ, RZ, 0x1 ;  /* 0x00000001ff0c7424 */ /* 0x000fe200078e00ff */
[----:B------:R-:W-:Y:S01]  /*01e0*/  MOV R13, RZ ;  /* 0x000000ff000d7202 */ /* 0x000fe20000000f00 */
[----:B------:R-:W1:Y:S01]  /*01f0*/  LDCU.64 UR6, c[0x4][0x20] ;  /* 0x01000400ff0677ac */ /* 0x000e620008000a00 */
[----:B------:R-:W2:Y:S01]  /*0200*/  LDC.64 R2, c[0x4][R2] ;  /* 0x0100000002027b82 */ /* 0x000ea20000000a00 */
[----:B------:R-:W3:Y:S01]  /*0210*/  LDCU.64 UR8, c[0x4][URZ] ;  /* 0x01000000ff0877ac */ /* 0x000ee20008000a00 */
[----:B0-----:R-:W-:Y:S01]  /*0220*/  MOV R4, UR4 ;  /* 0x0000000400047c02 */ /* 0x001fe20008000f00 */
[----:B------:R-:W-:Y:S01]  /*0230*/  IMAD.U32 R5, RZ, RZ, UR5 ;  /* 0x00000005ff057e24 */ /* 0x000fe2000f8e00ff */
[----:B-1----:R-:W-:Y:S01]  /*0240*/  MOV R6, UR6 ;  /* 0x0000000600067c02 */ /* 0x002fe20008000f00 */
[----:B------:R-:W-:Y:S01]  /*0250*/  IMAD.U32 R7, RZ, RZ, UR7 ;  /* 0x00000007ff077e24 */ /* 0x000fe2000f8e00ff */
[----:B---3--:R-:W-:Y:S01]  /*0260*/  MOV R10, UR8 ;  /* 0x00000008000a7c02 */ /* 0x008fe20008000f00 */
[----:B------:R-:W-:-:S07]  /*0270*/  IMAD.U32 R11, RZ, RZ, UR9 ;  /* 0x00000009ff0b7e24 */ /* 0x000fce000f8e00ff */
[----:B------:R-:W-:-:S07]  /*0280*/  LEPC R20, `(.L_x_13) ;  /* 0x000000001014794e */ /* 0x000fce0000000000 */
[----:B--2---:R-:W-:Y:S05]  /*0290*/  CALL.ABS.NOINC R2 ;  /* 0x0000000002007343 */ /* 0x004fea0003c00000 */
.L_x_13:
[----:B------:R-:W-:Y:S05]  /*02a0*/  BSYNC.RECONVERGENT B6 ;  /* 0x0000000000067941 */ /* 0x000fea0003800200 */
.L_x_12:
[----:B------:R-:W0:Y:S01]  /*02b0*/  LDC.64 R2, c[0x0][0x390] ;  /* 0x0000e400ff027b82 */ /* 0x000e220000000a00 */
[----:B------:R-:W-:Y:S02]  /*02c0*/  IMAD.MOV R17, RZ, RZ, -R17 ;  /* 0x000000ffff117224 */ /* 0x000fe400078e0a11 */
[----:B0-----:R-:W-:-:S05]  /*02d0*/  IMAD.WIDE R18, R18, 0x4, R2 ;  /* 0x0000000412127825 */ /* 0x001fca00078e0202 */
[----:B------:R-:W-:Y:S01]  /*02e0*/  STG.E desc[UR36][R18.64], R17 ;  /* 0x0000001112007986 */ /* 0x000fe2000c101924 */
[----:B------:R-:W-:Y:S05]  /*02f0*/  EXIT ;  /* 0x000000000000794d */ /* 0x000fea0003800000 */
.L_x_15:
        /* <DEDUP_REMOVED lines=16> */
.L_x_22:


//--------------------- .nv.global.init           --------------------------
	.section	.nv.global.init,"aw",@progbits
.nv.global.init:
	.type		$str$1,@object
	.size		$str$1,($str - $str$1)
$str$1:
        /*0000*/ 	.byte	0x76, 0x61, 0x6c, 0x20, 0x3d, 0x3d, 0x20, 0x65, 0x78, 0x70, 0x65, 0x63, 0x74, 0x00
	.type		$str,@object
	.size		$str,($str$3 - $str)
$str:
        /*000e*/ 	.byte	0x45, 0x78, 0x70, 0x65, 0x63, 0x74, 0x65, 0x64, 0x20, 0x25, 0x64, 0x2c, 0x20, 0x67, 0x6f, 0x74
        /*001e*/ 	.byte	0x20, 0x25, 0x64, 0x0a, 0x00
	.type		$str$3,@object
	.size		$str$3,($str$2 - $str$3)
$str$3:
        /*0023*/ 	.byte	0x28, 0x25, 0x64, 0x29, 0x20, 0x45, 0x78, 0x70, 0x65, 0x63, 0x74, 0x65, 0x64, 0x20, 0x25, 0x64
        /*0033*/ 	.byte	0x2c, 0x20, 0x67, 0x6f, 0x74, 0x20, 0x25, 0x64, 0x0a, 0x00
	.type		$str$2,@object
	.size		$str$2,(__unnamed_2 - $str$2)
$str$2:
        /*003d*/ 	.byte	0x2f, 0x74, 0x6d, 0x70, 0x2f, 0x73, 0x61, 0x73, 0x73, 0x5f, 0x63, 0x75, 0x5f, 0x67, 0x75, 0x36
        /*004d*/ 	.byte	0x37, 0x68, 0x71, 0x30, 0x76, 0x2f, 0x6b, 0x2e, 0x63, 0x75, 0x00
	.type		__unnamed_2,@object
	.size		__unnamed_2,(__unnamed_1 - __unnamed_2)
__unnamed_2:
        /*0058*/ 	.byte	0x76, 0x6f, 0x69, 0x64, 0x20, 0x76, 0x65, 0x72, 0x69, 0x66, 0x79, 0x41, 0x72, 0x72, 0x28, 0x69
        /*0068*/ 	.byte	0x6e, 0x74, 0x2c, 0x20, 0x69, 0x6e, 0x74, 0x2c, 0x20, 0x69, 0x6e, 0x74, 0x20, 0x2a, 0x29, 0x00
	.type		__unnamed_1,@object
	.size		__unnamed_1,(.L_0 - __unnamed_1)
__unnamed_1:
        /*0078*/ 	.byte	0x76, 0x6f, 0x69, 0x64, 0x20, 0x76, 0x65, 0x72, 0x69, 0x66, 0x79, 0x41, 0x6e, 0x64, 0x43, 0x6f
        /*0088*/ 	.byte	0x70, 0x79, 0x28, 0x69, 0x6e, 0x74, 0x2c, 0x20, 0x69, 0x6e, 0x74, 0x2c, 0x20, 0x69, 0x6e, 0x74
        /*0098*/ 	.byte	0x20, 0x2a, 0x2c, 0x20, 0x69, 0x6e, 0x74, 0x20, 0x2a, 0x29, 0x00
.L_0:


//--------------------- .nv.shared.matmulKern     --------------------------
	.section	.nv.shared.matmulKern,"aw",@nobits
	.sectionflags	@""
	.align	4
.nv.shared.matmulKern:
	.zero		9216


//--------------------- .nv.shared.reserved.0     --------------------------
	.section	.nv.shared.reserved.0,"aw",@nobits
	.weak		__nv_reservedSMEM_offset_0_alias
	.size		__nv_reservedSMEM_offset_0_alias, 0, 64
	.other		__nv_reservedSMEM_offset_0_alias,@"STO_CUDA_RESERVED_SHARED STV_DEFAULT"
__nv_reservedSMEM_offset_0_alias:
	.zero		0
	.zero		64


//--------------------- .nv.constant0.matmulKern  --------------------------
	.section	.nv.constant0.matmulKern,"a",@progbits
	.sectionflags	@""
	.align	4
.nv.constant0.matmulKern:
	.zero		928


//--------------------- .nv.constant0.multipleOut --------------------------
	.section	.nv.constant0.multipleOut,"a",@progbits
	.sectionflags	@""
	.align	4
.nv.constant0.multipleOut:
	.zero		928


//--------------------- .nv.constant0.prodKern    --------------------------
	.section	.nv.constant0.prodKern,"a",@progbits
	.sectionflags	@""
	.align	4
.nv.constant0.prodKern:
	.zero		928


//--------------------- .nv.constant0.sumKern     --------------------------
	.section	.nv.constant0.sumKern,"a",@progbits
	.sectionflags	@""
	.align	4
.nv.constant0.sumKern:
	.zero		912


//--------------------- .nv.constant0.doublifyKern --------------------------
	.section	.nv.constant0.doublifyKern,"a",@progbits
	.sectionflags	@""
	.align	4
.nv.constant0.doublifyKern:
	.zero		904


//--------------------- .nv.constant0.verifyArr   --------------------------
	.section	.nv.constant0.verifyArr,"a",@progbits
	.sectionflags	@""
	.align	4
.nv.constant0.verifyArr:
	.zero		912


//--------------------- .nv.constant0.verifyAndCopy --------------------------
	.section	.nv.constant0.verifyAndCopy,"a",@progbits
	.sectionflags	@""
	.align	4
.nv.constant0.verifyAndCopy:
	.zero		920


//--------------------- SYMBOLS --------------------------

	.type		.nv.reservedSmem.offset0,@object
	.size		.nv.reservedSmem.offset0,0x4
	.type		.nv.reservedSmem.cap,@object
	.size		.nv.reservedSmem.cap,0x4
	.type		vprintf,@function
	.type		__assertfail,@function
